def matmul_kernel(
    a_ptr,
    b_ptr,
    c_ptr,
    M,
    N,
    K,
    stride_am,
    stride_ak,
    stride_bk,
    stride_bn,
    stride_cm,
    stride_cn,
    BLOCK_M: tl.constexpr,
    BLOCK_N: tl.constexpr,
    BLOCK_K: tl.constexpr,
    GROUP_M: tl.constexpr,
):
    pid = tl.program_id(axis=0)
    num_pid_m = tl.cdiv(M, BLOCK_M)
    num_pid_n = tl.cdiv(N, BLOCK_N)
    num_pid_in_group = GROUP_M * num_pid_n
    group_id = pid // num_pid_in_group
    first_pid_m = group_id * GROUP_M
    group_size_m = min(num_pid_m - first_pid_m, GROUP_M)
    pid_m = first_pid_m + ((pid % num_pid_in_group) % group_size_m)
    pid_n = (pid % num_pid_in_group) // group_size_m

    offs_am = (pid_m * BLOCK_M + tl.arange(0, BLOCK_M)) % M
    offs_bn = (pid_n * BLOCK_N + tl.arange(0, BLOCK_N)) % N
    offs_k = tl.arange(0, BLOCK_K)
    a_ptrs = a_ptr + offs_am[:, None] * stride_am + offs_k[None, :] * stride_ak
    b_ptrs = b_ptr + offs_k[:, None] * stride_bk + offs_bn[None, :] * stride_bn

    acc = tl.zeros((BLOCK_M, BLOCK_N), dtype=tl.float32)
    for kk in range(0, tl.cdiv(K, BLOCK_K)):
        a = tl.load(a_ptrs, mask=offs_k[None, :] < K - kk * BLOCK_K, other=0.0)
        b = tl.load(b_ptrs, mask=offs_k[:, None] < K - kk * BLOCK_K, other=0.0)
        acc = tl.dot(a, b, acc)
        a_ptrs += BLOCK_K * stride_ak
        b_ptrs += BLOCK_K * stride_bk

    c = acc.to(c_ptr.dtype.element_ty)
    offs_cm = pid_m * BLOCK_M + tl.arange(0, BLOCK_M)
    offs_cn = pid_n * BLOCK_N + tl.arange(0, BLOCK_N)
    c_ptrs = c_ptr + offs_cm[:, None] * stride_cm + offs_cn[None, :] * stride_cn
    mask = (offs_cm[:, None] < M) & (offs_cn[None, :] < N)
    tl.store(c_ptrs, c, mask=mask)

# config = {"BLOCK_K": 128, "BLOCK_M": 16, "BLOCK_N": 256, "GROUP_M": 8, "arch": "sm_80", "dtype": "bf16", "num_ctas": 1, "num_stages": 2, "num_warps": 8}
# arch = sm_80


// ===== COMPILED SASS (sm_80) =====

	.target	sm_80

	.elftype	@"ET_EXEC"


//--------------------- .note.nv.tkinfo           --------------------------
	.section	.note.nv.tkinfo,"",@"SHT_NOTE"
	.sectionflags	@"SHF_NOTE_NV_TKINFO"
	.tkinfo
        /*0018*/ 	.word	0x00000002
        /*0030*/ 	.string	""
        /*0030*/ 	.string	"ptxas"
        /*0030*/ 	.string	"Cuda compilation tools, release 13.0, V13.0.88"
        /*0030*/ 	.string	"Build cuda_13.0.r13.0/compiler.36424714_0"
        /*0030*/ 	.string	"-v  -suppress-debug-info  -lineinfo  -arch sm_80 "



//--------------------- .note.nv.cuinfo           --------------------------
	.section	.note.nv.cuinfo,"",@"SHT_NOTE"
	.sectionflags	@"SHF_NOTE_NV_CUINFO"
        /*0018*/ 	.short	0x0002
        /*001a*/ 	.short	0x0050
        /*001c*/ 	.short	0x0082
	.zero		2


//--------------------- .nv.info                  --------------------------
	.section	.nv.info,"",@"SHT_CUDA_INFO"
	.align	4


	//----- nvinfo : EIATTR_REGCOUNT
	.align		4
        /*0000*/ 	.byte	0x04, 0x2f
        /*0002*/ 	.short	(.L_1 - .L_0)
	.align		4
.L_0:
        /*0004*/ 	.word	index@(matmul_kernel)
        /*0008*/ 	.word	0x000000ff


	//----- nvinfo : EIATTR_FRAME_SIZE
	.align		4
.L_1:
        /*000c*/ 	.byte	0x04, 0x11
        /*000e*/ 	.short	(.L_3 - .L_2)
	.align		4
.L_2:
        /*0010*/ 	.word	index@(matmul_kernel)
        /*0014*/ 	.word	0x00000190


	//----- nvinfo : EIATTR_MIN_STACK_SIZE
	.align		4
.L_3:
        /*0018*/ 	.byte	0x04, 0x12
        /*001a*/ 	.short	(.L_5 - .L_4)
	.align		4
.L_4:
        /*001c*/ 	.word	index@(matmul_kernel)
        /*0020*/ 	.word	0x00000190
.L_5:


//--------------------- .nv.info.matmul_kernel    --------------------------
	.section	.nv.info.matmul_kernel,"",@"SHT_CUDA_INFO"
	.sectionflags	@""
	.align	4


	//----- nvinfo : EIATTR_CUDA_API_VERSION
	.align		4
        /*0000*/ 	.byte	0x04, 0x37
        /*0002*/ 	.short	(.L_7 - .L_6)
.L_6:
        /*0004*/ 	.word	0x00000082


	//----- nvinfo : EIATTR_SW2861232_WAR
	.align		4
.L_7:
        /*0008*/ 	.byte	0x01, 0x35
	.zero		2


	//----- nvinfo : EIATTR_PARAM_CBANK
	.align		4
        /*000c*/ 	.byte	0x04, 0x0a
        /*000e*/ 	.short	(.L_9 - .L_8)
	.align		4
.L_8:
        /*0010*/ 	.word	index@(.nv.constant0.matmul_kernel)
        /*0014*/ 	.short	0x0160
        /*0016*/ 	.short	0x0050


	//----- nvinfo : EIATTR_CBANK_PARAM_SIZE
	.align		4
.L_9:
        /*0018*/ 	.byte	0x03, 0x19
        /*001a*/ 	.short	0x0050


	//----- nvinfo : EIATTR_KPARAM_INFO
	.align		4
        /*001c*/ 	.byte	0x04, 0x17
        /*001e*/ 	.short	(.L_11 - .L_10)
.L_10:
        /*0020*/ 	.word	0x00000000
        /*0024*/ 	.short	0x000d
        /*0026*/ 	.short	0x0048
        /*0028*/ 	.byte	0x00, 0xf4, 0x21, 0x00


	//----- nvinfo : EIATTR_KPARAM_INFO
	.align		4
.L_11:
        /*002c*/ 	.byte	0x04, 0x17
        /*002e*/ 	.short	(.L_13 - .L_12)
.L_12:
        /*0030*/ 	.word	0x00000000
        /*0034*/ 	.short	0x000c
        /*0036*/ 	.short	0x0040
        /*0038*/ 	.byte	0x00, 0xf4, 0x21, 0x00


	//----- nvinfo : EIATTR_KPARAM_INFO
	.align		4
.L_13:
        /*003c*/ 	.byte	0x04, 0x17
        /*003e*/ 	.short	(.L_15 - .L_14)
.L_14:
        /*0040*/ 	.word	0x00000000
        /*0044*/ 	.short	0x000b
        /*0046*/ 	.short	0x0038
        /*0048*/ 	.byte	0x00, 0xf0, 0x11, 0x00


	//----- nvinfo : EIATTR_KPARAM_INFO
	.align		4
.L_15:
        /*004c*/ 	.byte	0x04, 0x17
        /*004e*/ 	.short	(.L_17 - .L_16)
.L_16:
        /*0050*/ 	.word	0x00000000
        /*0054*/ 	.short	0x000a
        /*0056*/ 	.short	0x0034
        /*0058*/ 	.byte	0x00, 0xf0, 0x11, 0x00


	//----- nvinfo : EIATTR_KPARAM_INFO
	.align		4
.L_17:
        /*005c*/ 	.byte	0x04, 0x17
        /*005e*/ 	.short	(.L_19 - .L_18)
.L_18:
        /*0060*/ 	.word	0x00000000
        /*0064*/ 	.short	0x0009
        /*0066*/ 	.short	0x0030
        /*0068*/ 	.byte	0x00, 0xf0, 0x11, 0x00


	//----- nvinfo : EIATTR_KPARAM_INFO
	.align		4
.L_19:
        /*006c*/ 	.byte	0x04, 0x17
        /*006e*/ 	.short	(.L_21 - .L_20)
.L_20:
        /*0070*/ 	.word	0x00000000
        /*0074*/ 	.short	0x0008
        /*0076*/ 	.short	0x002c
        /*0078*/ 	.byte	0x00, 0xf0, 0x11, 0x00


	//----- nvinfo : EIATTR_KPARAM_INFO
	.align		4
.L_21:
        /*007c*/ 	.byte	0x04, 0x17
        /*007e*/ 	.short	(.L_23 - .L_22)
.L_22:
        /*0080*/ 	.word	0x00000000
        /*0084*/ 	.short	0x0007
        /*0086*/ 	.short	0x0028
        /*0088*/ 	.byte	0x00, 0xf0, 0x11, 0x00


	//----- nvinfo : EIATTR_KPARAM_INFO
	.align		4
.L_23:
        /*008c*/ 	.byte	0x04, 0x17
        /*008e*/ 	.short	(.L_25 - .L_24)
.L_24:
        /*0090*/ 	.word	0x00000000
        /*0094*/ 	.short	0x0006
        /*0096*/ 	.short	0x0024
        /*0098*/ 	.byte	0x00, 0xf0, 0x11, 0x00


	//----- nvinfo : EIATTR_KPARAM_INFO
	.align		4
.L_25:
        /*009c*/ 	.byte	0x04, 0x17
        /*009e*/ 	.short	(.L_27 - .L_26)
.L_26:
        /*00a0*/ 	.word	0x00000000
        /*00a4*/ 	.short	0x0005
        /*00a6*/ 	.short	0x0020
        /*00a8*/ 	.byte	0x00, 0xf0, 0x11, 0x00


	//----- nvinfo : EIATTR_KPARAM_INFO
	.align		4
.L_27:
        /*00ac*/ 	.byte	0x04, 0x17
        /*00ae*/ 	.short	(.L_29 - .L_28)
.L_28:
        /*00b0*/ 	.word	0x00000000
        /*00b4*/ 	.short	0x0004
        /*00b6*/ 	.short	0x001c
        /*00b8*/ 	.byte	0x00, 0xf0, 0x11, 0x00


	//----- nvinfo : EIATTR_KPARAM_INFO
	.align		4
.L_29:
        /*00bc*/ 	.byte	0x04, 0x17
        /*00be*/ 	.short	(.L_31 - .L_30)
.L_30:
        /*00c0*/ 	.word	0x00000000
        /*00c4*/ 	.short	0x0003
        /*00c6*/ 	.short	0x0018
        /*00c8*/ 	.byte	0x00, 0xf0, 0x11, 0x00


	//----- nvinfo : EIATTR_KPARAM_INFO
	.align		4
.L_31:
        /*00cc*/ 	.byte	0x04, 0x17
        /*00ce*/ 	.short	(.L_33 - .L_32)
.L_32:
        /*00d0*/ 	.word	0x00000000
        /*00d4*/ 	.short	0x0002
        /*00d6*/ 	.short	0x0010
        /*00d8*/ 	.byte	0x00, 0xf4, 0x21, 0x00


	//----- nvinfo : EIATTR_KPARAM_INFO
	.align		4
.L_33:
        /*00dc*/ 	.byte	0x04, 0x17
        /*00de*/ 	.short	(.L_35 - .L_34)
.L_34:
        /*00e0*/ 	.word	0x00000000
        /*00e4*/ 	.short	0x0001
        /*00e6*/ 	.short	0x0008
        /*00e8*/ 	.byte	0x00, 0xf4, 0x21, 0x00


	//----- nvinfo : EIATTR_KPARAM_INFO
	.align		4
.L_35:
        /*00ec*/ 	.byte	0x04, 0x17
        /*00ee*/ 	.short	(.L_37 - .L_36)
.L_36:
        /*00f0*/ 	.word	0x00000000
        /*00f4*/ 	.short	0x0000
        /*00f6*/ 	.short	0x0000
        /*00f8*/ 	.byte	0x00, 0xf4, 0x21, 0x00


	//----- nvinfo : EIATTR_MAXREG_COUNT
	.align		4
.L_37:
        /*00fc*/ 	.byte	0x03, 0x1b
        /*00fe*/ 	.short	0x00ff


	//----- nvinfo : EIATTR_NUM_BARRIERS
	.align		4
        /*0100*/ 	.byte	0x02, 0x4c
        /*0102*/ 	.byte	0x01
	.zero		1


	//----- nvinfo : EIATTR_ANNOTATIONS
	.align		4
        /*0104*/ 	.byte	0x04, 0x55
        /*0106*/ 	.short	(.L_39 - .L_38)


	//   ....[0]....
.L_38:
        /*0108*/ 	.word	0x00000001
        /*010c*/ 	.byte	0x60, 0x05, 0x00, 0x00, 0x01, 0x00, 0x00, 0x00, 0x90, 0x05, 0x00, 0x00, 0x01, 0x00, 0x00, 0x00
        /* <DEDUP_REMOVED lines=124> */
        /*08dc*/ 	.byte	0x30, 0xec, 0x00, 0x00


	//----- nvinfo : EIATTR_MERCURY_ISA_VERSION
	.align		4
.L_39:
        /*08e0*/ 	.byte	0x03, 0x5f
        /*08e2*/ 	.short	0x0000


	//----- nvinfo : EIATTR_EXIT_INSTR_OFFSETS
	.align		4
        /*08e4*/ 	.byte	0x04, 0x1c
        /*08e6*/ 	.short	(.L_41 - .L_40)


	//   ....[0]....
.L_40:
        /*08e8*/ 	.word	0x0000f4f0


	//   ....[1]....
        /*08ec*/ 	.word	0x0000f520


	//----- nvinfo : EIATTR_REQNTID
	.align		4
.L_41:
        /*08f0*/ 	.byte	0x04, 0x10
        /*08f2*/ 	.short	(.L_43 - .L_42)
.L_42:
        /*08f4*/ 	.word	0x00000100
        /*08f8*/ 	.word	0x00000001
        /*08fc*/ 	.word	0x00000001
.L_43:


//--------------------- .nv.callgraph             --------------------------
	.section	.nv.callgraph,"",@"SHT_CUDA_CALLGRAPH"
	.align	4
	.sectionentsize	8
	.align		4
        /*0000*/ 	.word	0x00000000
	.align		4
        /*0004*/ 	.word	0xffffffff
	.align		4
        /*0008*/ 	.word	0x00000000
	.align		4
        /*000c*/ 	.word	0xfffffffe
	.align		4
        /*0010*/ 	.word	0x00000000
	.align		4
        /*0014*/ 	.word	0xfffffffd
	.align		4
        /*0018*/ 	.word	0x00000000
	.align		4
        /*001c*/ 	.word	0xfffffffc


//--------------------- .nv.rel.action            --------------------------
	.section	.nv.rel.action,"",@"SHT_CUDA_RELOCINFO"
	.align	8
	.sectionentsize	8
        /*0000*/ 	.byte	0x73, 0x00, 0x00, 0x00, 0x00, 0x00, 0x00, 0x00, 0x00, 0x00, 0x00, 0x11, 0x25, 0x00, 0x05, 0x36


//--------------------- .nv.constant0.matmul_kernel --------------------------
	.section	.nv.constant0.matmul_kernel,"a",@progbits
	.sectionflags	@""
	.align	4
.nv.constant0.matmul_kernel:
	.zero		432


//--------------------- .text.matmul_kernel       --------------------------
	.section	.text.matmul_kernel,"ax",@progbits
	.sectioninfo	@"SHI_REGISTERS=255"
	.align	128
        .global         matmul_kernel
        .type           matmul_kernel,@function
        .size           matmul_kernel,(.L_x_5 - matmul_kernel)
        .other          matmul_kernel,@"STO_CUDA_ENTRY STV_DEFAULT"
matmul_kernel:
.text.matmul_kernel:
[----:B------:R-:W-:-:S03]  /*0000*/  IMAD.MOV.U32 R1, RZ, RZ, c[0x0][0x28] ;  /* 0x00000a00ff017624 */ /* 0x000fc600078e00ff */
[----:B------:R-:W-:Y:S01]  /*0010*/  IMAD.MOV.U32 R0, RZ, RZ, c[0x0][0x17c] ;  /* 0x00005f00ff007624 */ /* 0x000fe200078e00ff */
[----:B------:R-:W0:Y:S01]  /*0020*/  S2R R5, SR_CTAID.X ;  /* 0x0000000000057919 */ /* 0x000e220000002500 */
[----:B------:R-:W-:Y:S01]  /*0030*/  IADD3 R1, R1, -0x190, RZ ;  /* 0xfffffe7001017810 */ /* 0x000fe20007ffe0ff */
[----:B------:R-:W-:Y:S01]  /*0040*/  ULDC UR4, c[0x0][0x180] ;  /* 0x0000600000047ab9 */ /* 0x000fe20000000800 */
[----:B------:R-:W-:Y:S01]  /*0050*/  MOV R51, c[0x0][0x180] ;  /* 0x0000600000337a02 */ /* 0x000fe20000000f00 */
[----:B------:R-:W1:Y:S01]  /*0060*/  S2R R40, SR_TID.X ;  /* 0x0000000000287919 */ /* 0x000e620000002100 */
[----:B------:R-:W-:Y:S01]  /*0070*/  IADD3 R0, R0, 0xff, RZ ;  /* 0x000000ff00007810 */ /* 0x000fe20007ffe0ff */
[----:B------:R-:W-:Y:S01]  /*0080*/  ULDC.64 UR6, c[0x0][0x118] ;  /* 0x0000460000067ab9 */ /* 0x000fe20000000a00 */
[----:B------:R-:W-:Y:S02]  /*0090*/  IADD3 R51, R51, 0x7f, RZ ;  /* 0x0000007f33337810 */ /* 0x000fe40007ffe0ff */
[----:B------:R-:W-:-:S04]  /*00a0*/  SHF.R.S32.HI R3, RZ, 0x1f, R0 ;  /* 0x0000001fff037819 */ /* 0x000fc80000011400 */
[----:B------:R-:W-:-:S04]  /*00b0*/  LEA.HI R3, R3, R0, RZ, 0x8 ;  /* 0x0000000003037211 */ /* 0x000fc800078f40ff */
[----:B------:R-:W-:-:S05]  /*00c0*/  SHF.R.S32.HI R3, RZ, 0x8, R3 ;  /* 0x00000008ff037819 */ /* 0x000fca0000011403 */
[----:B------:R-:W-:Y:S01]  /*00d0*/  IMAD.SHL.U32 R4, R3, 0x8, RZ ;  /* 0x0000000803047824 */ /* 0x000fe200078e00ff */
[----:B0-----:R-:W-:-:S04]  /*00e0*/  IABS R8, R5 ;  /* 0x0000000500087213 */ /* 0x001fc80000000000 */
[-C--:B------:R-:W-:Y:S02]  /*00f0*/  IABS R7, R4.reuse ;  /* 0x0000000400077213 */ /* 0x080fe40000000000 */
[----:B------:R-:W-:Y:S02]  /*0100*/  IABS R10, R4 ;  /* 0x00000004000a7213 */ /* 0x000fe40000000000 */
[----:B------:R-:W0:Y:S01]  /*0110*/  I2F.RP R0, R7 ;  /* 0x0000000700007306 */ /* 0x000e220000209400 */
[----:B-1----:R-:W-:-:S07]  /*0120*/  LOP3.LUT R42, R40, 0x80, RZ, 0xc0, !PT ;  /* 0x00000080282a7812 */ /* 0x002fce00078ec0ff */
[----:B0-----:R-:W0:Y:S02]  /*0130*/  MUFU.RCP R0, R0 ;  /* 0x0000000000007308 */ /* 0x001e240000001000 */
[----:B0-----:R-:W-:Y:S01]  /*0140*/  IADD3 R2, R0, 0xffffffe, RZ ;  /* 0x0ffffffe00027810 */ /* 0x001fe20007ffe0ff */
[----:B------:R-:W-:-:S05]  /*0150*/  IMAD.MOV R0, RZ, RZ, -R10 ;  /* 0x000000ffff007224 */ /* 0x000fca00078e0a0a */
[----:B------:R0:W1:Y:S02]  /*0160*/  F2I.FTZ.U32.TRUNC.NTZ R3, R2 ;  /* 0x0000000200037305 */ /* 0x000064000021f000 */
[----:B0-----:R-:W-:Y:S02]  /*0170*/  IMAD.MOV.U32 R2, RZ, RZ, RZ ;  /* 0x000000ffff027224 */ /* 0x001fe400078e00ff */
[----:B-1----:R-:W-:-:S04]  /*0180*/  IMAD.MOV R6, RZ, RZ, -R3 ;  /* 0x000000ffff067224 */ /* 0x002fc800078e0a03 */
[----:B------:R-:W-:Y:S02]  /*0190*/  IMAD R9, R6, R7, RZ ;  /* 0x0000000706097224 */ /* 0x000fe400078e02ff */
[----:B------:R-:W-:Y:S02]  /*01a0*/  IMAD.MOV.U32 R6, RZ, RZ, R8 ;  /* 0x000000ffff067224 */ /* 0x000fe400078e0008 */
[----:B------:R-:W-:-:S06]  /*01b0*/  IMAD.HI.U32 R3, R3, R9, R2 ;  /* 0x0000000903037227 */ /* 0x000fcc00078e0002 */
[----:B------:R-:W-:-:S04]  /*01c0*/  IMAD.HI.U32 R3, R3, R6, RZ ;  /* 0x0000000603037227 */ /* 0x000fc800078e00ff */
[----:B------:R-:W-:-:S05]  /*01d0*/  IMAD R0, R3, R0, R6 ;  /* 0x0000000003007224 */ /* 0x000fca00078e0206 */
[----:B------:R-:W-:-:S13]  /*01e0*/  ISETP.GT.U32.AND P1, PT, R7, R0, PT ;  /* 0x000000000700720c */ /* 0x000fda0003f24070 */
[----:B------:R-:W-:Y:S01]  /*01f0*/  @!P1 IMAD.IADD R0, R0, 0x1, -R7 ;  /* 0x0000000100009824 */ /* 0x000fe200078e0a07 */
[----:B------:R-:W-:Y:S02]  /*0200*/  @!P1 IADD3 R3, R3, 0x1, RZ ;  /* 0x0000000103039810 */ /* 0x000fe40007ffe0ff */
[----:B------:R-:W-:Y:S02]  /*0210*/  ISETP.NE.AND P1, PT, R4, RZ, PT ;  /* 0x000000ff0400720c */ /* 0x000fe40003f25270 */
[----:B------:R-:W-:Y:S02]  /*0220*/  ISETP.GE.U32.AND P0, PT, R0, R7, PT ;  /* 0x000000070000720c */ /* 0x000fe40003f06070 */
[----:B------:R-:W-:-:S04]  /*0230*/  LOP3.LUT R0, R5, R4, RZ, 0x3c, !PT ;  /* 0x0000000405007212 */ /* 0x000fc800078e3cff */
[----:B------:R-:W-:Y:S01]  /*0240*/  ISETP.GE.AND P2, PT, R0, RZ, PT ;  /* 0x000000ff0000720c */ /* 0x000fe20003f46270 */
[----:B------:R-:W-:-:S05]  /*0250*/  IMAD.MOV.U32 R0, RZ, RZ, c[0x0][0x178] ;  /* 0x00005e00ff007624 */ /* 0x000fca00078e00ff */
[----:B------:R-:W-:Y:S02]  /*0260*/  IADD3 R0, R0, 0xf, RZ ;  /* 0x0000000f00007810 */ /* 0x000fe40007ffe0ff */
[----:B------:R-:W-:-:S05]  /*0270*/  @P0 IADD3 R3, R3, 0x1, RZ ;  /* 0x0000000103030810 */ /* 0x000fca0007ffe0ff */
[----:B------:R-:W-:Y:S01]  /*0280*/  IMAD.MOV.U32 R2, RZ, RZ, R3 ;  /* 0x000000ffff027224 */ /* 0x000fe200078e0003 */
[----:B------:R-:W-:-:S04]  /*0290*/  SHF.R.S32.HI R3, RZ, 0x1f, R0 ;  /* 0x0000001fff037819 */ /* 0x000fc80000011400 */
[----:B------:R-:W-:Y:S02]  /*02a0*/  @!P2 IADD3 R2, -R2, RZ, RZ ;  /* 0x000000ff0202a210 */ /* 0x000fe40007ffe1ff */
[----:B------:R-:W-:Y:S02]  /*02b0*/  @!P1 LOP3.LUT R2, RZ, R4, RZ, 0x33, !PT ;  /* 0x00000004ff029212 */ /* 0x000fe400078e33ff */
[----:B------:R-:W-:-:S03]  /*02c0*/  LEA.HI R3, R3, R0, RZ, 0x4 ;  /* 0x0000000003037211 */ /* 0x000fc600078f20ff */
[----:B------:R-:W-:Y:S02]  /*02d0*/  IMAD.SHL.U32 R6, R2, 0x8, RZ ;  /* 0x0000000802067824 */ /* 0x000fe400078e00ff */
[----:B------:R-:W-:-:S03]  /*02e0*/  IMAD.MOV R2, RZ, RZ, -R2 ;  /* 0x000000ffff027224 */ /* 0x000fc600078e0a02 */
[----:B------:R-:W-:Y:S01]  /*02f0*/  LEA.HI.SX32 R3, R3, -R6, 0x1c ;  /* 0x8000000603037211 */ /* 0x000fe200078fe2ff */
[----:B------:R-:W-:-:S03]  /*0300*/  IMAD R4, R4, R2, R5 ;  /* 0x0000000204047224 */ /* 0x000fc600078e0205 */
[----:B------:R-:W-:Y:S02]  /*0310*/  IMNMX R11, R3, 0x8, PT ;  /* 0x00000008030b7817 */ /* 0x000fe40003800200 */
[----:B------:R-:W-:Y:S02]  /*0320*/  IABS R9, R4 ;  /* 0x0000000400097213 */ /* 0x000fe40000000000 */
[----:B------:R-:W-:-:S04]  /*0330*/  IABS R7, R11 ;  /* 0x0000000b00077213 */ /* 0x000fc80000000000 */
[----:B------:R-:W0:Y:S08]  /*0340*/  I2F.RP R0, R7 ;  /* 0x0000000700007306 */ /* 0x000e300000209400 */
[----:B0-----:R-:W0:Y:S02]  /*0350*/  MUFU.RCP R0, R0 ;  /* 0x0000000000007308 */ /* 0x001e240000001000 */
[----:B0-----:R-:W-:-:S06]  /*0360*/  IADD3 R3, R0, 0xffffffe, RZ ;  /* 0x0ffffffe00037810 */ /* 0x001fcc0007ffe0ff */
[----:B------:R-:W0:Y:S02]  /*0370*/  F2I.FTZ.U32.TRUNC.NTZ R3, R3 ;  /* 0x0000000300037305 */ /* 0x000e24000021f000 */
[----:B0-----:R-:W-:-:S04]  /*0380*/  IMAD.MOV R8, RZ, RZ, -R3 ;  /* 0x000000ffff087224 */ /* 0x001fc800078e0a03 */
[----:B------:R-:W-:Y:S01]  /*0390*/  IMAD.MOV.U32 R2, RZ, RZ, R8 ;  /* 0x000000ffff027224 */ /* 0x000fe200078e0008 */
[----:B------:R-:W-:-:S03]  /*03a0*/  IABS R8, R11 ;  /* 0x0000000b00087213 */ /* 0x000fc60000000000 */
[----:B------:R-:W-:Y:S02]  /*03b0*/  IMAD R5, R2, R7, RZ ;  /* 0x0000000702057224 */ /* 0x000fe400078e02ff */
[----:B------:R-:W-:Y:S02]  /*03c0*/  IMAD.MOV.U32 R2, RZ, RZ, RZ ;  /* 0x000000ffff027224 */ /* 0x000fe400078e00ff */
[----:B------:R-:W-:Y:S02]  /*03d0*/  IMAD.MOV R0, RZ, RZ, -R8 ;  /* 0x000000ffff007224 */ /* 0x000fe400078e0a08 */
[----:B------:R-:W-:Y:S01]  /*03e0*/  IMAD.HI.U32 R2, R3, R5, R2 ;  /* 0x0000000503027227 */ /* 0x000fe200078e0002 */
[----:B------:R-:W-:-:S05]  /*03f0*/  LOP3.LUT R3, R40, 0xf, RZ, 0xc0, !PT ;  /* 0x0000000f28037812 */ /* 0x000fca00078ec0ff */
        /* <DEDUP_REMOVED lines=8> */
[----:B------:R-:W-:-:S07]  /*0480*/  ISETP.GE.AND P2, PT, R0, RZ, PT ;  /* 0x000000ff0000720c */ /* 0x000fce0003f46270 */
[----:B------:R-:W-:Y:S02]  /*0490*/  @P0 IADD3 R2, R2, 0x1, RZ ;  /* 0x0000000102020810 */ /* 0x000fe40007ffe0ff */
[----:B------:R-:W-:-:S04]  /*04a0*/  ISETP.GT.AND P0, PT, R51, 0x7f, PT ;  /* 0x0000007f3300780c */ /* 0x000fc80003f04270 */
[----:B------:R-:W-:Y:S01]  /*04b0*/  @!P2 IMAD.MOV R2, RZ, RZ, -R2 ;  /* 0x000000ffff02a224 */ /* 0x000fe200078e0a02 */
[----:B------:R-:W-:-:S05]  /*04c0*/  @!P1 LOP3.LUT R2, RZ, R11, RZ, 0x33, !PT ;  /* 0x0000000bff029212 */ /* 0x000fca00078e33ff */
[----:B------:R-:W-:Y:S02]  /*04d0*/  IMAD.MOV R0, RZ, RZ, -R2 ;  /* 0x000000ffff007224 */ /* 0x000fe400078e0a02 */
[----:B------:R-:W-:Y:S02]  /*04e0*/  IMAD.SHL.U32 R10, R2, 0x100, RZ ;  /* 0x00000100020a7824 */ /* 0x000fe400078e00ff */
[----:B------:R-:W-:Y:S01]  /*04f0*/  IMAD R0, R11, R0, R4 ;  /* 0x000000000b007224 */ /* 0x000fe200078e0204 */
[----:B------:R-:W-:-:S03]  /*0500*/  SHF.R.U32.HI R4, RZ, 0x4, R40 ;  /* 0x00000004ff047819 */ /* 0x000fc60000011628 */
[----:B------:R-:W-:Y:S01]  /*0510*/  IMAD.IADD R0, R6, 0x1, R0 ;  /* 0x0000000106007824 */ /* 0x000fe200078e0200 */
[----:B------:R-:W-:-:S03]  /*0520*/  SGXT.U32 R46, R4, 0x4 ;  /* 0x00000004042e781a */ /* 0x000fc60000000000 */
[----:B------:R-:W-:Y:S01]  /*0530*/  IMAD R48, R0, 0x10, R3 ;  /* 0x0000001000307824 */ /* 0x000fe200078e0203 */
[C---:B------:R-:W-:Y:S02]  /*0540*/  LOP3.LUT R60, R46.reuse, 0x10, RZ, 0xfc, !PT ;  /* 0x000000102e3c7812 */ /* 0x040fe400078efcff */
[C---:B------:R-:W-:Y:S02]  /*0550*/  LOP3.LUT R62, R46.reuse, 0x20, RZ, 0xfc, !PT ;  /* 0x000000202e3e7812 */ /* 0x040fe400078efcff */
[----:B------:R0:W-:Y:S01]  /*0560*/  STL [R1+0xcc], R48 ;  /* 0x0000cc3001007387 */ /* 0x0001e20000100800 */
[C---:B------:R-:W-:Y:S02]  /*0570*/  LOP3.LUT R64, R46.reuse, 0x40, RZ, 0xfc, !PT ;  /* 0x000000402e407812 */ /* 0x040fe400078efcff */
[C---:B------:R-:W-:Y:S01]  /*0580*/  LOP3.LUT R38, R46.reuse, 0x50, RZ, 0xfc, !PT ;  /* 0x000000502e267812 */ /* 0x040fe200078efcff */
[----:B------:R0:W-:Y:S01]  /*0590*/  STL [R1+0xc8], R10 ;  /* 0x0000c80a01007387 */ /* 0x0001e20000100800 */
[----:B------:R-:W-:Y:S01]  /*05a0*/  LOP3.LUT R44, R46, 0x60, RZ, 0xfc, !PT ;  /* 0x000000602e2c7812 */ /* 0x000fe200078efcff */
[----:B------:R-:W-:Y:S05]  /*05b0*/  @P0 BRA `(.L_x_0) ;  /* 0x0000008000000947 */ /* 0x000fea0003800000 */
[----:B------:R-:W-:Y:S01]  /*05c0*/  IMAD.SHL.U32 R0, R40, 0x20, RZ ;  /* 0x0000002028007824 */ /* 0x000fe200078e00ff */
[----:B------:R-:W-:Y:S01]  /*05d0*/  CS2R R56, SRZ ;  /* 0x0000000000387805 */ /* 0x000fe2000001ff00 */
[----:B------:R-:W-:Y:S01]  /*05e0*/  CS2R R4, SRZ ;  /* 0x0000000000047805 */ /* 0x000fe2000001ff00 */
[----:B------:R-:W-:Y:S01]  /*05f0*/  CS2R R58, SRZ ;  /* 0x00000000003a7805 */ /* 0x000fe2000001ff00 */
[----:B------:R-:W-:Y:S01]  /*0600*/  CS2R R2, SRZ ;  /* 0x0000000000027805 */ /* 0x000fe2000001ff00 */
[----:B------:R-:W-:-:S05]  /*0610*/  LOP3.LUT R0, R0, 0x60, RZ, 0xc0, !PT ;  /* 0x0000006000007812 */ /* 0x000fca00078ec0ff */
[----:B------:R1:W-:Y:S01]  /*0620*/  STL [R1+0xd0], R0 ;  /* 0x0000d00001007387 */ /* 0x0003e20000100800 */
[----:B------:R-:W-:Y:S05]  /*0630*/  BRA `(.L_x_1) ;  /* 0x0000e5d000007947 */ /* 0x000fea0003800000 */
.L_x_0:
[----:B------:R-:W-:Y:S01]  /*0640*/  IABS R5, c[0x0][0x17c] ;  /* 0x00005f0000057a13 */ /* 0x000fe20000000000 */
[----:B------:R-:W-:Y:S01]  /*0650*/  IMAD R58, R64, c[0x0][0x188], RZ ;  /* 0x00006200403a7a24 */ /* 0x000fe200078e02ff */
[----:B------:R-:W-:Y:S02]  /*0660*/  IABS R17, c[0x0][0x178] ;  /* 0x00005e0000117a13 */ /* 0x000fe40000000000 */
[----:B------:R-:W1:Y:S01]  /*0670*/  I2F.RP R0, R5 ;  /* 0x0000000500007306 */ /* 0x000e620000209400 */
[----:B------:R-:W-:Y:S02]  /*0680*/  LEA.HI R2, R42, R10, RZ, 0x19 ;  /* 0x0000000a2a027211 */ /* 0x000fe400078fc8ff */
[----:B------:R-:W-:Y:S02]  /*0690*/  LOP3.LUT R236, RZ, c[0x0][0x17c], RZ, 0x33, !PT ;  /* 0x00005f00ffec7a12 */ /* 0x000fe400078e33ff */
[----:B------:R-:W-:-:S02]  /*06a0*/  IABS R237, R2 ;  /* 0x0000000200ed7213 */ /* 0x000fc40000000000 */
[C---:B------:R-:W-:Y:S01]  /*06b0*/  IADD3 R12, R2.reuse, 0xfc, RZ ;  /* 0x000000fc020c7810 */ /* 0x040fe20007ffe0ff */
[----:B------:R-:W2:Y:S01]  /*06c0*/  I2F.RP R3, R17 ;  /* 0x0000001100037306 */ /* 0x000ea20000209400 */
[C---:B------:R-:W-:Y:S02]  /*06d0*/  IADD3 R14, R2.reuse, 0xf8, RZ ;  /* 0x000000f8020e7810 */ /* 0x040fe40007ffe0ff */
[----:B------:R-:W-:Y:S02]  /*06e0*/  ISETP.GE.AND P5, PT, R2, RZ, PT ;  /* 0x000000ff0200720c */ /* 0x000fe40003fa6270 */
[----:B------:R-:W-:Y:S02]  /*06f0*/  IABS R15, R14 ;  /* 0x0000000e000f7213 */ /* 0x000fe40000000000 */
[----:B------:R-:W-:Y:S01]  /*0700*/  ISETP.GE.AND P4, PT, R12, RZ, PT ;  /* 0x000000ff0c00720c */ /* 0x000fe20003f86270 */
[----:B-1----:R-:W1:Y:S01]  /*0710*/  MUFU.RCP R0, R0 ;  /* 0x0000000000007308 */ /* 0x002e620000001000 */
[----:B------:R-:W-:-:S02]  /*0720*/  IADD3 R16, R2, 0xea, RZ ;  /* 0x000000ea02107810 */ /* 0x000fc40007ffe0ff */
[C---:B------:R-:W-:Y:S02]  /*0730*/  IADD3 R18, R2.reuse, 0xc2, RZ ;  /* 0x000000c202127810 */ /* 0x040fe40007ffe0ff */
[----:B------:R-:W-:Y:S02]  /*0740*/  IABS R37, R16 ;  /* 0x0000001000257213 */ /* 0x000fe40000000000 */
[----:B------:R-:W-:Y:S01]  /*0750*/  IABS R99, R18 ;  /* 0x0000001200637213 */ /* 0x000fe20000000000 */
[----:B--2---:R-:W2:Y:S01]  /*0760*/  MUFU.RCP R3, R3 ;  /* 0x0000000300037308 */ /* 0x004ea20000001000 */
[C---:B------:R-:W-:Y:S02]  /*0770*/  IADD3 R20, R2.reuse, 0x16, RZ ;  /* 0x0000001602147810 */ /* 0x040fe40007ffe0ff */
[----:B------:R-:W-:Y:S02]  /*0780*/  IADD3 R22, R2, 0x14, RZ ;  /* 0x0000001402167810 */ /* 0x000fe40007ffe0ff */
[----:B------:R-:W-:-:S02]  /*0790*/  IABS R53, R20 ;  /* 0x0000001400357213 */ /* 0x000fc40000000000 */
[----:B------:R-:W-:Y:S02]  /*07a0*/  IABS R149, R22 ;  /* 0x0000001600957213 */ /* 0x000fe40000000000 */
[----:B-1----:R-:W-:Y:S02]  /*07b0*/  IADD3 R6, R0, 0xffffffe, RZ ;  /* 0x0ffffffe00067810 */ /* 0x002fe40007ffe0ff */
[C---:B------:R-:W-:Y:S02]  /*07c0*/  IADD3 R24, R2.reuse, 0x12, RZ ;  /* 0x0000001202187810 */ /* 0x040fe40007ffe0ff */
[----:B------:R1:W3:Y:S01]  /*07d0*/  F2I.FTZ.U32.TRUNC.NTZ R7, R6 ;  /* 0x0000000600077305 */ /* 0x0002e2000021f000 */
[----:B------:R-:W-:Y:S02]  /*07e0*/  IADD3 R26, R2, 0x10, RZ ;  /* 0x00000010021a7810 */ /* 0x000fe40007ffe0ff */
[----:B--2---:R-:W-:Y:S02]  /*07f0*/  IADD3 R8, R3, 0xffffffe, RZ ;  /* 0x0ffffffe03087810 */ /* 0x004fe40007ffe0ff */
[----:B------:R-:W-:-:S02]  /*0800*/  IABS R41, R24 ;  /* 0x0000001800297213 */ /* 0x000fc40000000000 */
[----:B------:R-:W-:Y:S01]  /*0810*/  IABS R35, R26 ;  /* 0x0000001a00237213 */ /* 0x000fe20000000000 */
[----:B------:R2:W4:Y:S01]  /*0820*/  F2I.FTZ.U32.TRUNC.NTZ R9, R8 ;  /* 0x0000000800097305 */ /* 0x000522000021f000 */
[----:B-1----:R-:W-:Y:S01]  /*0830*/  IMAD.MOV.U32 R6, RZ, RZ, RZ ;  /* 0x000000ffff067224 */ /* 0x002fe200078e00ff */
[C---:B------:R-:W-:Y:S02]  /*0840*/  IADD3 R28, R2.reuse, 0xe, RZ ;  /* 0x0000000e021c7810 */ /* 0x040fe40007ffe0ff */
[C---:B------:R-:W-:Y:S02]  /*0850*/  IADD3 R32, R2.reuse, 0x8, RZ ;  /* 0x0000000802207810 */ /* 0x040fe40007ffe0ff */
[----:B------:R-:W-:Y:S01]  /*0860*/  IABS R29, R28 ;  /* 0x0000001c001d7213 */ /* 0x000fe20000000000 */
[----:B---3--:R-:W-:Y:S01]  /*0870*/  IMAD.MOV R4, RZ, RZ, -R7 ;  /* 0x000000ffff047224 */ /* 0x008fe200078e0a07 */
[C---:B------:R-:W-:Y:S01]  /*0880*/  IADD3 R30, R2.reuse, 0xa, RZ ;  /* 0x0000000a021e7810 */ /* 0x040fe20007ffe0ff */
[----:B--2---:R-:W-:Y:S01]  /*0890*/  IMAD.MOV.U32 R8, RZ, RZ, RZ ;  /* 0x000000ffff087224 */ /* 0x004fe200078e00ff */
[----:B------:R-:W-:Y:S01]  /*08a0*/  IADD3 R34, R2, 0x6, RZ ;  /* 0x0000000602227810 */ /* 0x000fe20007ffe0ff */
[----:B------:R-:W-:Y:S01]  /*08b0*/  IMAD R11, R4, R5, RZ ;  /* 0x00000005040b7224 */ /* 0x000fe200078e02ff */
[----:B------:R-:W-:-:S02]  /*08c0*/  IABS R23, R30 ;  /* 0x0000001e00177213 */ /* 0x000fc40000000000 */
[C---:B------:R-:W-:Y:S01]  /*08d0*/  IADD3 R36, R2.reuse, 0x4, RZ ;  /* 0x0000000402247810 */ /* 0x040fe20007ffe0ff */
[----:B0---4-:R-:W-:Y:S02]  /*08e0*/  IMAD.MOV R10, RZ, RZ, -R9 ;  /* 0x000000ffff0a7224 */ /* 0x011fe400078e0a09 */
[----:B------:R-:W-:Y:S01]  /*08f0*/  IMAD.HI.U32 R0, R7, R11, R6 ;  /* 0x0000000b07007227 */ /* 0x000fe200078e0006 */
[----:B------:R-:W-:Y:S02]  /*0900*/  IABS R6, R48 ;  /* 0x0000003000067213 */ /* 0x000fe40000000000 */
[----:B------:R-:W-:Y:S01]  /*0910*/  IABS R11, R12 ;  /* 0x0000000c000b7213 */ /* 0x000fe20000000000 */
[----:B------:R-:W-:Y:S01]  /*0920*/  IMAD.MOV.U32 R4, RZ, RZ, R10 ;  /* 0x000000ffff047224 */ /* 0x000fe200078e000a */
[----:B------:R-:W-:Y:S01]  /*0930*/  IADD3 R10, R2, 0xfe, RZ ;  /* 0x000000fe020a7810 */ /* 0x000fe20007ffe0ff */
[----:B------:R-:W-:Y:S01]  /*0940*/  IMAD.HI.U32 R3, R0, R237, RZ ;  /* 0x000000ed00037227 */ /* 0x000fe200078e00ff */
[----:B------:R-:W-:-:S02]  /*0950*/  IADD3 R12, R2, 0xee, RZ ;  /* 0x000000ee020c7810 */ /* 0x000fc40007ffe0ff */
[----:B------:R-:W-:Y:S01]  /*0960*/  ISETP.GE.AND P1, PT, R10, RZ, PT ;  /* 0x000000ff0a00720c */ /* 0x000fe20003f26270 */
[----:B------:R-:W-:Y:S01]  /*0970*/  IMAD R7, R4, R17, RZ ;  /* 0x0000001104077224 */ /* 0x000fe200078e02ff */
[----:B------:R-:W-:Y:S02]  /*0980*/  IABS R4, R10 ;  /* 0x0000000a00047213 */ /* 0x000fe40000000000 */
[----:B------:R-:W-:Y:S01]  /*0990*/  IADD3 R10, R2, 0xf2, RZ ;  /* 0x000000f2020a7810 */ /* 0x000fe20007ffe0ff */
[----:B------:R-:W-:Y:S01]  /*09a0*/  IMAD.HI.U32 R8, R9, R7, R8 ;  /* 0x0000000709087227 */ /* 0x000fe200078e0008 */
[----:B------:R-:W-:Y:S02]  /*09b0*/  IABS R31, R12 ;  /* 0x0000000c001f7213 */ /* 0x000fe40000000000 */
[----:B------:R-:W-:Y:S01]  /*09c0*/  IABS R25, R10 ;  /* 0x0000000a00197213 */ /* 0x000fe20000000000 */
[----:B------:R-:W-:Y:S01]  /*09d0*/  IMAD.MOV.U32 R9, RZ, RZ, R4 ;  /* 0x000000ffff097224 */ /* 0x000fe200078e0004 */
[----:B------:R-:W-:Y:S01]  /*09e0*/  IADD3 R4, -R3, RZ, RZ ;  /* 0x000000ff03047210 */ /* 0x000fe20007ffe1ff */
[----:B------:R-:W-:Y:S01]  /*09f0*/  IMAD.MOV.U32 R7, RZ, RZ, R6 ;  /* 0x000000ffff077224 */ /* 0x000fe200078e0006 */
[----:B------:R-:W-:Y:S01]  /*0a00*/  IABS R153, R36 ;  /* 0x0000002400997213 */ /* 0x000fe20000000000 */
[----:B------:R-:W-:-:S04]  /*0a10*/  IMAD.HI.U32 R3, R0, R9, RZ ;  /* 0x0000000900037227 */ /* 0x000fc800078e00ff */
[----:B------:R-:W-:Y:S02]  /*0a20*/  IMAD R237, R5, R4, R237 ;  /* 0x0000000405ed7224 */ /* 0x000fe400078e02ed */
[----:B------:R-:W-:-:S03]  /*0a30*/  IMAD.HI.U32 R8, R8, R7, RZ ;  /* 0x0000000708087227 */ /* 0x000fc600078e00ff */
[----:B------:R-:W-:Y:S01]  /*0a40*/  ISETP.GT.U32.AND P0, PT, R5, R237, PT ;  /* 0x000000ed0500720c */ /* 0x000fe20003f04070 */
[----:B------:R-:W-:Y:S02]  /*0a50*/  IMAD.MOV R8, RZ, RZ, -R8 ;  /* 0x000000ffff087224 */ /* 0x000fe400078e0a08 */
[----:B------:R-:W-:Y:S02]  /*0a60*/  IMAD.MOV R6, RZ, RZ, -R3 ;  /* 0x000000ffff067224 */ /* 0x000fe400078e0a03 */
[----:B------:R-:W-:Y:S01]  /*0a70*/  IMAD R8, R17, R8, R7 ;  /* 0x0000000811087224 */ /* 0x000fe200078e0207 */
[----:B------:R-:W-:Y:S01]  /*0a80*/  IADD3 R7, R2, 0xfa, RZ ;  /* 0x000000fa02077810 */ /* 0x000fe20007ffe0ff */
[----:B------:R-:W-:Y:S02]  /*0a90*/  IMAD R9, R5, R6, R9 ;  /* 0x0000000605097224 */ /* 0x000fe400078e0209 */
[----:B------:R-:W-:Y:S01]  /*0aa0*/  IMAD.HI.U32 R4, R0, R11, RZ ;  /* 0x0000000b00047227 */ /* 0x000fe200078e00ff */
[----:B------:R-:W-:-:S02]  /*0ab0*/  ISETP.GT.U32.AND P2, PT, R17, R8, PT ;  /* 0x000000081100720c */ /* 0x000fc40003f44070 */
[----:B------:R-:W-:Y:S01]  /*0ac0*/  ISETP.GT.U32.AND P6, PT, R5, R9, PT ;  /* 0x000000090500720c */ /* 0x000fe20003fc4070 */
[----:B------:R-:W-:Y:S01]  /*0ad0*/  @!P0 IMAD.IADD R237, R237, 0x1, -R5 ;  /* 0x00000001eded8824 */ /* 0x000fe200078e0a05 */
[----:B------:R-:W-:Y:S01]  /*0ae0*/  IABS R13, R7 ;  /* 0x00000007000d7213 */ /* 0x000fe20000000000 */
[----:B------:R-:W-:-:S03]  /*0af0*/  IMAD.MOV R4, RZ, RZ, -R4 ;  /* 0x000000ffff047224 */ /* 0x000fc600078e0a04 */
[C---:B------:R-:W-:Y:S01]  /*0b00*/  ISETP.GT.U32.AND P0, PT, R5.reuse, R237, PT ;  /* 0x000000ed0500720c */ /* 0x040fe20003f04070 */
[----:B------:R-:W-:Y:S01]  /*0b10*/  IMAD R11, R5, R4, R11 ;  /* 0x00000004050b7224 */ /* 0x000fe200078e020b */
[----:B------:R-:W-:Y:S01]  /*0b20*/  SHF.R.S32.HI R4, RZ, 0x1f, R51 ;  /* 0x0000001fff047819 */ /* 0x000fe20000011433 */
[----:B------:R-:W-:-:S03]  /*0b30*/  IMAD.HI.U32 R3, R0, R13, RZ ;  /* 0x0000000d00037227 */ /* 0x000fc600078e00ff */
[----:B------:R-:W-:Y:S01]  /*0b40*/  LEA.HI R51, R4, R51, RZ, 0x7 ;  /* 0x0000003304337211 */ /* 0x000fe200078f38ff */
[----:B------:R-:W-:Y:S01]  /*0b50*/  @!P2 IMAD.IADD R8, R8, 0x1, -R17 ;  /* 0x000000010808a824 */ /* 0x000fe200078e0a11 */
[----:B------:R-:W-:Y:S01]  /*0b60*/  ISETP.GT.U32.AND P3, PT, R5, R11, PT ;  /* 0x0000000b0500720c */ /* 0x000fe20003f64070 */
[----:B------:R-:W-:Y:S01]  /*0b70*/  @!P6 IMAD.IADD R9, R9, 0x1, -R5 ;  /* 0x000000010909e824 */ /* 0x000fe200078e0a05 */
[----:B------:R-:W-:Y:S01]  /*0b80*/  ISETP.GE.AND P2, PT, R7, RZ, PT ;  /* 0x000000ff0700720c */ /* 0x000fe20003f46270 */
[----:B------:R-:W-:Y:S01]  /*0b90*/  IMAD.HI.U32 R4, R0, R15, RZ ;  /* 0x0000000f00047227 */ /* 0x000fe200078e00ff */
[----:B------:R-:W-:Y:S02]  /*0ba0*/  ISETP.GT.U32.AND P6, PT, R17, R8, PT ;  /* 0x000000081100720c */ /* 0x000fe40003fc4070 */
[C---:B------:R-:W-:Y:S01]  /*0bb0*/  IADD3 R7, R2.reuse, 0xf4, RZ ;  /* 0x000000f402077810 */ /* 0x040fe20007ffe0ff */
[----:B------:R-:W-:Y:S01]  /*0bc0*/  IMAD.MOV R6, RZ, RZ, -R3 ;  /* 0x000000ffff067224 */ /* 0x000fe200078e0a03 */
[----:B------:R-:W-:Y:S01]  /*0bd0*/  SHF.R.S32.HI R51, RZ, 0x7, R51 ;  /* 0x00000007ff337819 */ /* 0x000fe20000011433 */
[----:B------:R-:W-:Y:S01]  /*0be0*/  @!P0 IMAD.IADD R237, R237, 0x1, -R5 ;  /* 0x00000001eded8824 */ /* 0x000fe200078e0a05 */
[----:B------:R-:W-:Y:S01]  /*0bf0*/  IABS R21, R7 ;  /* 0x0000000700157213 */ /* 0x000fe20000000000 */
[----:B------:R-:W-:Y:S01]  /*0c00*/  IMAD.MOV R4, RZ, RZ, -R4 ;  /* 0x000000ffff047224 */ /* 0x000fe200078e0a04 */
[C---:B------:R-:W-:Y:S01]  /*0c10*/  ISETP.GT.U32.AND P0, PT, R5.reuse, R9, PT ;  /* 0x000000090500720c */ /* 0x040fe20003f04070 */
[----:B------:R-:W-:Y:S01]  /*0c20*/  IMAD R13, R5, R6, R13 ;  /* 0x00000006050d7224 */ /* 0x000fe200078e020d */
[----:B------:R-:W-:Y:S01]  /*0c30*/  @!P5 IADD3 R237, -R237, RZ, RZ ;  /* 0x000000ffededd210 */ /* 0x000fe20007ffe1ff */
[----:B------:R-:W-:Y:S01]  /*0c40*/  IMAD R15, R5, R4, R15 ;  /* 0x00000004050f7224 */ /* 0x000fe200078e020f */
[----:B------:R-:W-:Y:S01]  /*0c50*/  IADD3 R4, R2, 0xf6, RZ ;  /* 0x000000f602047810 */ /* 0x000fe20007ffe0ff */
[----:B------:R-:W-:Y:S01]  /*0c60*/  @!P3 IMAD.IADD R11, R11, 0x1, -R5 ;  /* 0x000000010b0bb824 */ /* 0x000fe200078e0a05 */
[C---:B------:R-:W-:Y:S01]  /*0c70*/  ISETP.GT.U32.AND P5, PT, R5.reuse, R13, PT ;  /* 0x0000000d0500720c */ /* 0x040fe20003fa4070 */
[----:B------:R-:W-:Y:S01]  /*0c80*/  @!P6 IMAD.IADD R8, R8, 0x1, -R17 ;  /* 0x000000010808e824 */ /* 0x000fe200078e0a11 */
[----:B------:R-:W-:-:S02]  /*0c90*/  ISETP.GT.U32.AND P6, PT, R5, R15, PT ;  /* 0x0000000f0500720c */ /* 0x000fc40003fc4070 */
[----:B------:R-:W-:Y:S02]  /*0ca0*/  ISETP.GT.U32.AND P3, PT, R5, R11, PT ;  /* 0x0000000b0500720c */ /* 0x000fe40003f64070 */
[----:B------:R-:W-:Y:S01]  /*0cb0*/  IABS R19, R4 ;  /* 0x0000000400137213 */ /* 0x000fe20000000000 */
[--C-:B------:R-:W-:Y:S01]  /*0cc0*/  @!P0 IMAD.IADD R9, R9, 0x1, -R5.reuse ;  /* 0x0000000109098824 */ /* 0x100fe200078e0a05 */
[----:B------:R-:W-:Y:S02]  /*0cd0*/  ISETP.GE.AND P0, PT, R14, RZ, PT ;  /* 0x000000ff0e00720c */ /* 0x000fe40003f06270 */
[----:B------:R-:W-:Y:S01]  /*0ce0*/  IADD3 R14, R2, 0xec, RZ ;  /* 0x000000ec020e7810 */ /* 0x000fe20007ffe0ff */
[----:B------:R-:W-:Y:S01]  /*0cf0*/  IMAD.HI.U32 R3, R0, R19, RZ ;  /* 0x0000001300037227 */ /* 0x000fe200078e00ff */
[----:B------:R-:W-:Y:S02]  /*0d00*/  IADD3 R17, R2, 0xe2, RZ ;  /* 0x000000e202117810 */ /* 0x000fe40007ffe0ff */
[----:B------:R-:W-:Y:S01]  /*0d10*/  IABS R33, R14 ;  /* 0x0000000e00217213 */ /* 0x000fe20000000000 */
[--C-:B------:R-:W-:Y:S01]  /*0d20*/  @!P5 IMAD.IADD R13, R13, 0x1, -R5.reuse ;  /* 0x000000010d0dd824 */ /* 0x100fe200078e0a05 */
[----:B------:R-:W-:Y:S01]  /*0d30*/  IABS R47, R17 ;  /* 0x00000011002f7213 */ /* 0x000fe20000000000 */
[----:B------:R-:W-:-:S02]  /*0d40*/  @!P6 IMAD.IADD R15, R15, 0x1, -R5 ;  /* 0x000000010f0fe824 */ /* 0x000fc400078e0a05 */
[----:B------:R-:W-:Y:S01]  /*0d50*/  @!P3 IMAD.IADD R11, R11, 0x1, -R5 ;  /* 0x000000010b0bb824 */ /* 0x000fe200078e0a05 */
[C---:B------:R-:W-:Y:S01]  /*0d60*/  ISETP.GT.U32.AND P5, PT, R5.reuse, R13, PT ;  /* 0x0000000d0500720c */ /* 0x040fe20003fa4070 */
[----:B------:R-:W-:Y:S01]  /*0d70*/  IMAD.MOV R6, RZ, RZ, -R3 ;  /* 0x000000ffff067224 */ /* 0x000fe200078e0a03 */
[----:B------:R-:W-:Y:S01]  /*0d80*/  ISETP.GE.AND P3, PT, R4, RZ, PT ;  /* 0x000000ff0400720c */ /* 0x000fe20003f66270 */
[----:B------:R-:W-:Y:S01]  /*0d90*/  IMAD.HI.U32 R4, R0, R21, RZ ;  /* 0x0000001500047227 */ /* 0x000fe200078e00ff */
[----:B------:R-:W-:-:S03]  /*0da0*/  ISETP.GT.U32.AND P6, PT, R5, R15, PT ;  /* 0x0000000f0500720c */ /* 0x000fc60003fc4070 */
[----:B------:R-:W-:Y:S02]  /*0db0*/  IMAD.MOV R4, RZ, RZ, -R4 ;  /* 0x000000ffff047224 */ /* 0x000fe400078e0a04 */
[C---:B------:R-:W-:Y:S02]  /*0dc0*/  IMAD R19, R5.reuse, R6, R19 ;  /* 0x0000000605137224 */ /* 0x040fe400078e0213 */
[----:B------:R-:W-:Y:S02]  /*0dd0*/  IMAD R21, R5, R4, R21 ;  /* 0x0000000405157224 */ /* 0x000fe400078e0215 */
[----:B------:R-:W-:Y:S01]  /*0de0*/  @!P5 IMAD.IADD R13, R13, 0x1, -R5 ;  /* 0x000000010d0dd824 */ /* 0x000fe200078e0a05 */
[----:B------:R-:W-:Y:S01]  /*0df0*/  ISETP.GT.U32.AND P5, PT, R5, R19, PT ;  /* 0x000000130500720c */ /* 0x000fe20003fa4070 */
[----:B------:R-:W-:Y:S01]  /*0e00*/  @!P1 IMAD.MOV R9, RZ, RZ, -R9 ;  /* 0x000000ffff099224 */ /* 0x000fe200078e0a09 */
[----:B------:R-:W-:Y:S01]  /*0e10*/  ISETP.GE.AND P1, PT, R7, RZ, PT ;  /* 0x000000ff0700720c */ /* 0x000fe20003f26270 */
[----:B------:R-:W-:Y:S01]  /*0e20*/  IMAD.HI.U32 R3, R0, R25, RZ ;  /* 0x0000001900037227 */ /* 0x000fe200078e00ff */
[----:B------:R-:W-:-:S02]  /*0e30*/  @!P6 IADD3 R15, R15, -R5, RZ ;  /* 0x800000050f0fe210 */ /* 0x000fc40007ffe0ff */
[C---:B------:R-:W-:Y:S01]  /*0e40*/  ISETP.GT.U32.AND P6, PT, R5.reuse, R21, PT ;  /* 0x000000150500720c */ /* 0x040fe20003fc4070 */
[----:B------:R-:W-:Y:S01]  /*0e50*/  IMAD.MOV R4, RZ, RZ, -R3 ;  /* 0x000000ffff047224 */ /* 0x000fe200078e0a03 */
[----:B------:R-:W-:Y:S01]  /*0e60*/  IADD3 R7, R2, 0xf0, RZ ;  /* 0x000000f002077810 */ /* 0x000fe20007ffe0ff */
[----:B------:R-:W-:Y:S02]  /*0e70*/  @!P0 IMAD.MOV R15, RZ, RZ, -R15 ;  /* 0x000000ffff0f8224 */ /* 0x000fe400078e0a0f */
[----:B------:R-:W-:Y:S01]  /*0e80*/  IMAD R25, R5, R4, R25 ;  /* 0x0000000405197224 */ /* 0x000fe200078e0219 */
[----:B------:R-:W-:Y:S01]  /*0e90*/  IABS R27, R7 ;  /* 0x00000007001b7213 */ /* 0x000fe20000000000 */
[----:B------:R-:W-:Y:S01]  /*0ea0*/  @!P5 IMAD.IADD R19, R19, 0x1, -R5 ;  /* 0x000000011313d824 */ /* 0x000fe200078e0a05 */
[----:B------:R-:W-:Y:S01]  /*0eb0*/  ISETP.GE.AND P0, PT, R7, RZ, PT ;  /* 0x000000ff0700720c */ /* 0x000fe20003f06270 */
[----:B------:R-:W-:Y:S01]  /*0ec0*/  IMAD.HI.U32 R4, R0, R31, RZ ;  /* 0x0000001f00047227 */ /* 0x000fe200078e00ff */
[----:B------:R-:W-:-:S02]  /*0ed0*/  ISETP.GT.U32.AND P5, PT, R5, R25, PT ;  /* 0x000000190500720c */ /* 0x000fc40003fa4070 */
[----:B------:R-:W-:Y:S01]  /*0ee0*/  IADD3 R7, R2, 0xe8, RZ ;  /* 0x000000e802077810 */ /* 0x000fe20007ffe0ff */
[----:B------:R-:W-:Y:S01]  /*0ef0*/  @!P6 IMAD.IADD R21, R21, 0x1, -R5 ;  /* 0x000000011515e824 */ /* 0x000fe200078e0a05 */
[----:B------:R-:W-:Y:S01]  /*0f00*/  ISETP.GT.U32.AND P6, PT, R5, R19, PT ;  /* 0x000000130500720c */ /* 0x000fe20003fc4070 */
[----:B------:R-:W-:Y:S01]  /*0f10*/  IMAD.HI.U32 R3, R0, R27, RZ ;  /* 0x0000001b00037227 */ /* 0x000fe200078e00ff */
[----:B------:R-:W-:-:S03]  /*0f20*/  IABS R39, R7 ;  /* 0x0000000700277213 */ /* 0x000fc60000000000 */
[----:B------:R-:W-:Y:S02]  /*0f30*/  IMAD.MOV R6, RZ, RZ, -R3 ;  /* 0x000000ffff067224 */ /* 0x000fe400078e0a03 */
[----:B------:R-:W-:-:S04]  /*0f40*/  IMAD.HI.U32 R3, R0, R33, RZ ;  /* 0x0000002100037227 */ /* 0x000fc800078e00ff */
[----:B------:R-:W-:Y:S02]  /*0f50*/  IMAD R27, R5, R6, R27 ;  /* 0x00000006051b7224 */ /* 0x000fe400078e021b */
[----:B------:R-:W-:Y:S02]  /*0f60*/  @!P6 IMAD.IADD R19, R19, 0x1, -R5 ;  /* 0x000000011313e824 */ /* 0x000fe400078e0a05 */
[----:B------:R-:W-:Y:S01]  /*0f70*/  IMAD.MOV R4, RZ, RZ, -R4 ;  /* 0x000000ffff047224 */ /* 0x000fe200078e0a04 */
[C---:B------:R-:W-:Y:S01]  /*0f80*/  ISETP.GT.U32.AND P6, PT, R5.reuse, R27, PT ;  /* 0x0000001b0500720c */ /* 0x040fe20003fc4070 */
[----:B------:R-:W-:Y:S02]  /*0f90*/  IMAD.MOV R6, RZ, RZ, -R3 ;  /* 0x000000ffff067224 */ /* 0x000fe400078e0a03 */
[C---:B------:R-:W-:Y:S02]  /*0fa0*/  IMAD R31, R5.reuse, R4, R31 ;  /* 0x00000004051f7224 */ /* 0x040fe400078e021f */
[----:B------:R-:W-:-:S02]  /*0fb0*/  IMAD R33, R5, R6, R33 ;  /* 0x0000000605217224 */ /* 0x000fc400078e0221 */
[----:B------:R-:W-:Y:S01]  /*0fc0*/  @!P3 IMAD.MOV R19, RZ, RZ, -R19 ;  /* 0x000000ffff13b224 */ /* 0x000fe200078e0a13 */
[----:B------:R-:W-:Y:S01]  /*0fd0*/  ISETP.GT.U32.AND P3, PT, R5, R31, PT ;  /* 0x0000001f0500720c */ /* 0x000fe20003f64070 */
[----:B------:R-:W-:-:S04]  /*0fe0*/  IMAD.HI.U32 R4, R0, R37, RZ ;  /* 0x0000002500047227 */ /* 0x000fc800078e00ff */
[--C-:B------:R-:W-:Y:S01]  /*0ff0*/  @!P6 IMAD.IADD R27, R27, 0x1, -R5.reuse ;  /* 0x000000011b1be824 */ /* 0x100fe200078e0a05 */
[----:B------:R-:W-:Y:S01]  /*1000*/  ISETP.GT.U32.AND P6, PT, R5, R33, PT ;  /* 0x000000210500720c */ /* 0x000fe20003fc4070 */
[----:B------:R-:W-:Y:S01]  /*1010*/  @!P5 IMAD.IADD R25, R25, 0x1, -R5 ;  /* 0x000000011919d824 */ /* 0x000fe200078e0a05 */
[----:B------:R-:W-:Y:S01]  /*1020*/  IADD3 R4, -R4, RZ, RZ ;  /* 0x000000ff04047210 */ /* 0x000fe20007ffe1ff */
[----:B------:R-:W-:Y:S01]  /*1030*/  @!P2 IMAD.MOV R13, RZ, RZ, -R13 ;  /* 0x000000ffff0da224 */ /* 0x000fe200078e0a0d */
[C---:B------:R-:W-:Y:S01]  /*1040*/  ISETP.GT.U32.AND P2, PT, R5.reuse, R21, PT ;  /* 0x000000150500720c */ /* 0x040fe20003f44070 */
[----:B------:R-:W-:Y:S01]  /*1050*/  IMAD.HI.U32 R3, R0, R39, RZ ;  /* 0x0000002700037227 */ /* 0x000fe200078e00ff */
[----:B------:R-:W-:-:S03]  /*1060*/  ISETP.GT.U32.AND P5, PT, R5, R25, PT ;  /* 0x000000190500720c */ /* 0x000fc60003fa4070 */
[----:B------:R-:W-:Y:S01]  /*1070*/  @!P3 IMAD.IADD R31, R31, 0x1, -R5 ;  /* 0x000000011f1fb824 */ /* 0x000fe200078e0a05 */
[C---:B------:R-:W-:Y:S01]  /*1080*/  ISETP.GT.U32.AND P3, PT, R5.reuse, R27, PT ;  /* 0x0000001b0500720c */ /* 0x040fe20003f64070 */
[----:B------:R-:W-:Y:S02]  /*1090*/  IMAD R37, R5, R4, R37 ;  /* 0x0000000405257224 */ /* 0x000fe400078e0225 */
[----:B------:R-:W-:Y:S02]  /*10a0*/  @!P6 IMAD.IADD R33, R33, 0x1, -R5 ;  /* 0x000000012121e824 */ /* 0x000fe400078e0a05 */
[----:B------:R-:W-:Y:S02]  /*10b0*/  IMAD.MOV R4, RZ, RZ, -R3 ;  /* 0x000000ffff047224 */ /* 0x000fe400078e0a03 */
[----:B------:R-:W-:Y:S01]  /*10c0*/  @!P2 IMAD.IADD R21, R21, 0x1, -R5 ;  /* 0x000000011515a824 */ /* 0x000fe200078e0a05 */
[C---:B------:R-:W-:Y:S01]  /*10d0*/  ISETP.GT.U32.AND P6, PT, R5.reuse, R33, PT ;  /* 0x000000210500720c */ /* 0x040fe20003fc4070 */
[----:B------:R-:W-:Y:S01]  /*10e0*/  IMAD R39, R5, R4, R39 ;  /* 0x0000000405277224 */ /* 0x000fe200078e0227 */
[----:B------:R-:W-:Y:S01]  /*10f0*/  ISETP.GE.AND P2, PT, R12, RZ, PT ;  /* 0x000000ff0c00720c */ /* 0x000fe20003f46270 */
[--C-:B------:R-:W-:Y:S01]  /*1100*/  @!P5 IMAD.IADD R25, R25, 0x1, -R5.reuse ;  /* 0x000000011919d824 */ /* 0x100fe200078e0a05 */
[----:B------:R-:W-:Y:S01]  /*1110*/  ISETP.GE.AND P5, PT, R14, RZ, PT ;  /* 0x000000ff0e00720c */ /* 0x000fe20003fa6270 */
[----:B------:R-:W-:Y:S01]  /*1120*/  @!P3 IMAD.IADD R27, R27, 0x1, -R5 ;  /* 0x000000011b1bb824 */ /* 0x000fe200078e0a05 */
[C---:B------:R-:W-:Y:S01]  /*1130*/  ISETP.GT.U32.AND P3, PT, R5.reuse, R37, PT ;  /* 0x000000250500720c */ /* 0x040fe20003f64070 */
[----:B------:R-:W-:Y:S01]  /*1140*/  @!P1 IMAD.MOV R21, RZ, RZ, -R21 ;  /* 0x000000ffff159224 */ /* 0x000fe200078e0a15 */
[C---:B------:R-:W-:Y:S01]  /*1150*/  IADD3 R12, R2.reuse, 0xe6, RZ ;  /* 0x000000e6020c7810 */ /* 0x040fe20007ffe0ff */
[----:B------:R-:W-:Y:S01]  /*1160*/  @!P4 IMAD.MOV R11, RZ, RZ, -R11 ;  /* 0x000000ffff0bc224 */ /* 0x000fe200078e0a0b */
[----:B------:R-:W-:Y:S01]  /*1170*/  IADD3 R14, R2, 0xe4, RZ ;  /* 0x000000e4020e7810 */ /* 0x000fe20007ffe0ff */
[----:B------:R-:W-:Y:S01]  /*1180*/  IMAD.HI.U32 R6, R0, R47, RZ ;  /* 0x0000002f00067227 */ /* 0x000fe200078e00ff */
[----:B------:R-:W-:-:S02]  /*1190*/  ISETP.GT.U32.AND P1, PT, R5, R31, PT ;  /* 0x0000001f0500720c */ /* 0x000fc40003f24070 */
[----:B------:R-:W-:Y:S01]  /*11a0*/  @!P6 IADD3 R33, R33, -R5, RZ ;  /* 0x800000052121e210 */ /* 0x000fe20007ffe0ff */
[----:B------:R-:W-:Y:S01]  /*11b0*/  IMAD.MOV R6, RZ, RZ, -R6 ;  /* 0x000000ffff067224 */ /* 0x000fe200078e0a06 */
[----:B------:R-:W-:Y:S01]  /*11c0*/  ISETP.GT.U32.AND P6, PT, R5, R39, PT ;  /* 0x000000270500720c */ /* 0x000fe20003fc4070 */
[----:B------:R-:W-:Y:S01]  /*11d0*/  @!P0 IMAD.MOV R27, RZ, RZ, -R27 ;  /* 0x000000ffff1b8224 */ /* 0x000fe200078e0a1b */
[----:B------:R-:W-:Y:S01]  /*11e0*/  IABS R43, R12 ;  /* 0x0000000c002b7213 */ /* 0x000fe20000000000 */
[----:B------:R-:W-:Y:S01]  /*11f0*/  @!P3 IMAD.IADD R37, R37, 0x1, -R5 ;  /* 0x000000012525b824 */ /* 0x000fe200078e0a05 */
[----:B------:R-:W-:Y:S01]  /*1200*/  IABS R45, R14 ;  /* 0x0000000e002d7213 */ /* 0x000fe20000000000 */
[----:B------:R-:W-:Y:S01]  /*1210*/  IMAD R47, R5, R6, R47 ;  /* 0x00000006052f7224 */ /* 0x000fe200078e022f */
[----:B------:R-:W-:Y:S01]  /*1220*/  ISETP.GE.AND P4, PT, R10, RZ, PT ;  /* 0x000000ff0a00720c */ /* 0x000fe20003f86270 */
[----:B------:R-:W-:Y:S01]  /*1230*/  IMAD.HI.U32 R3, R0, R43, RZ ;  /* 0x0000002b00037227 */ /* 0x000fe200078e00ff */
[----:B------:R-:W-:-:S02]  /*1240*/  ISETP.GE.AND P3, PT, R7, RZ, PT ;  /* 0x000000ff0700720c */ /* 0x000fc40003f66270 */
[----:B------:R-:W-:Y:S01]  /*1250*/  IADD3 R7, R2, 0xe0, RZ ;  /* 0x000000e002077810 */ /* 0x000fe20007ffe0ff */
[----:B------:R-:W-:Y:S01]  /*1260*/  IMAD.HI.U32 R4, R0, R45, RZ ;  /* 0x0000002d00047227 */ /* 0x000fe200078e00ff */
[----:B------:R-:W-:Y:S02]  /*1270*/  IADD3 R6, R2, 0xde, RZ ;  /* 0x000000de02067810 */ /* 0x000fe40007ffe0ff */
[----:B------:R-:W-:Y:S01]  /*1280*/  IABS R49, R7 ;  /* 0x0000000700317213 */ /* 0x000fe20000000000 */
[----:B------:R-:W-:Y:S01]  /*1290*/  @!P6 IMAD.IADD R39, R39, 0x1, -R5 ;  /* 0x000000012727e824 */ /* 0x000fe200078e0a05 */
[C---:B------:R-:W-:Y:S01]  /*12a0*/  ISETP.GT.U32.AND P6, PT, R5.reuse, R37, PT ;  /* 0x000000250500720c */ /* 0x040fe20003fc4070 */
[----:B------:R-:W-:Y:S01]  /*12b0*/  IMAD.MOV R10, RZ, RZ, -R3 ;  /* 0x000000ffff0a7224 */ /* 0x000fe200078e0a03 */
[----:B------:R-:W-:Y:S01]  /*12c0*/  IABS R79, R6 ;  /* 0x00000006004f7213 */ /* 0x000fe20000000000 */
[----:B------:R-:W-:Y:S01]  /*12d0*/  IMAD.MOV R4, RZ, RZ, -R4 ;  /* 0x000000ffff047224 */ /* 0x000fe200078e0a04 */
[----:B------:R-:W-:Y:S01]  /*12e0*/  ISETP.GT.U32.AND P0, PT, R5, R39, PT ;  /* 0x000000270500720c */ /* 0x000fe20003f04070 */
[----:B------:R-:W-:Y:S01]  /*12f0*/  @!P1 IMAD.IADD R31, R31, 0x1, -R5 ;  /* 0x000000011f1f9824 */ /* 0x000fe200078e0a05 */
[----:B------:R-:W-:Y:S01]  /*1300*/  ISETP.GE.AND P1, PT, R16, RZ, PT ;  /* 0x000000ff1000720c */ /* 0x000fe20003f26270 */
[C---:B------:R-:W-:Y:S01]  /*1310*/  IMAD R43, R5.reuse, R10, R43 ;  /* 0x0000000a052b7224 */ /* 0x040fe200078e022b */
[C---:B------:R-:W-:Y:S01]  /*1320*/  IADD3 R10, R2.reuse, 0xdc, RZ ;  /* 0x000000dc020a7810 */ /* 0x040fe20007ffe0ff */
[C---:B------:R-:W-:Y:S01]  /*1330*/  IMAD R45, R5.reuse, R4, R45 ;  /* 0x00000004052d7224 */ /* 0x040fe200078e022d */
[----:B------:R-:W-:Y:S01]  /*1340*/  IADD3 R16, R2, 0xcc, RZ ;  /* 0x000000cc02107810 */ /* 0x000fe20007ffe0ff */
[----:B------:R-:W-:Y:S01]  /*1350*/  @!P4 IMAD.MOV R25, RZ, RZ, -R25 ;  /* 0x000000ffff19c224 */ /* 0x000fe200078e0a19 */
[C---:B------:R-:W-:Y:S01]  /*1360*/  ISETP.GT.U32.AND P4, PT, R5.reuse, R43, PT ;  /* 0x0000002b0500720c */ /* 0x040fe20003f84070 */
[----:B------:R-:W-:Y:S01]  /*1370*/  @!P2 IMAD.MOV R31, RZ, RZ, -R31 ;  /* 0x000000ffff1fa224 */ /* 0x000fe200078e0a1f */
[----:B------:R-:W-:Y:S01]  /*1380*/  ISETP.GT.U32.AND P2, PT, R5, R45, PT ;  /* 0x0000002d0500720c */ /* 0x000fe20003f44070 */
[----:B------:R-:W-:Y:S01]  /*1390*/  @!P6 IMAD.IADD R37, R37, 0x1, -R5 ;  /* 0x000000012525e824 */ /* 0x000fe200078e0a05 */
[----:B------:R-:W-:Y:S01]  /*13a0*/  ISETP.GT.U32.AND P6, PT, R5, R47, PT ;  /* 0x0000002f0500720c */ /* 0x000fe20003fc4070 */
[----:B------:R-:W-:Y:S01]  /*13b0*/  IMAD.HI.U32 R3, R0, R49, RZ ;  /* 0x0000003100037227 */ /* 0x000fe200078e00ff */
[----:B------:R-:W-:-:S02]  /*13c0*/  IABS R81, R10 ;  /* 0x0000000a00517213 */ /* 0x000fc40000000000 */
[----:B------:R-:W-:Y:S01]  /*13d0*/  IABS R97, R16 ;  /* 0x0000001000617213 */ /* 0x000fe20000000000 */
[--C-:B------:R-:W-:Y:S01]  /*13e0*/  @!P0 IMAD.IADD R39, R39, 0x1, -R5.reuse ;  /* 0x0000000127278824 */ /* 0x100fe200078e0a05 */
[----:B------:R-:W-:Y:S01]  /*13f0*/  IADD3 R4, -R3, RZ, RZ ;  /* 0x000000ff03047210 */ /* 0x000fe20007ffe1ff */
[----:B------:R-:W-:Y:S01]  /*1400*/  IMAD.HI.U32 R3, R0, R79, RZ ;  /* 0x0000004f00037227 */ /* 0x000fe200078e00ff */
[----:B------:R-:W-:Y:S02]  /*1410*/  ISETP.GE.AND P0, PT, R14, RZ, PT ;  /* 0x000000ff0e00720c */ /* 0x000fe40003f06270 */
[----:B------:R-:W-:Y:S01]  /*1420*/  IADD3 R14, R2, 0xce, RZ ;  /* 0x000000ce020e7810 */ /* 0x000fe20007ffe0ff */
[--C-:B------:R-:W-:Y:S01]  /*1430*/  @!P4 IMAD.IADD R43, R43, 0x1, -R5.reuse ;  /* 0x000000012b2bc824 */ /* 0x100fe200078e0a05 */
[----:B------:R-:W-:Y:S01]  /*1440*/  ISETP.GE.AND P4, PT, R17, RZ, PT ;  /* 0x000000ff1100720c */ /* 0x000fe20003f86270 */
[----:B------:R-:W-:Y:S01]  /*1450*/  @!P2 IMAD.IADD R45, R45, 0x1, -R5 ;  /* 0x000000012d2da824 */ /* 0x000fe200078e0a05 */
[----:B------:R-:W-:Y:S01]  /*1460*/  IABS R95, R14 ;  /* 0x0000000e005f7213 */ /* 0x000fe20000000000 */
[C---:B------:R-:W-:Y:S01]  /*1470*/  IMAD R49, R5.reuse, R4, R49 ;  /* 0x0000000405317224 */ /* 0x040fe200078e0231 */
[----:B------:R-:W-:Y:S01]  /*1480*/  ISETP.GT.U32.AND P2, PT, R5, R43, PT ;  /* 0x0000002b0500720c */ /* 0x000fe20003f44070 */
[----:B------:R-:W-:Y:S01]  /*1490*/  @!P6 IMAD.IADD R47, R47, 0x1, -R5 ;  /* 0x000000012f2fe824 */ /* 0x000fe200078e0a05 */
[C---:B------:R-:W-:Y:S01]  /*14a0*/  ISETP.GT.U32.AND P6, PT, R5.reuse, R45, PT ;  /* 0x0000002d0500720c */ /* 0x040fe20003fc4070 */
[----:B------:R-:W-:Y:S01]  /*14b0*/  @!P3 IMAD.MOV R39, RZ, RZ, -R39 ;  /* 0x000000ffff27b224 */ /* 0x000fe200078e0a27 */
[C---:B------:R-:W-:Y:S01]  /*14c0*/  ISETP.GT.U32.AND P3, PT, R5.reuse, R49, PT ;  /* 0x000000310500720c */ /* 0x040fe20003f64070 */
[----:B------:R-:W-:Y:S01]  /*14d0*/  @!P5 IMAD.MOV R33, RZ, RZ, -R33 ;  /* 0x000000ffff21d224 */ /* 0x000fe200078e0a21 */
[----:B------:R-:W-:Y:S01]  /*14e0*/  ISETP.GE.AND P5, PT, R12, RZ, PT ;  /* 0x000000ff0c00720c */ /* 0x000fe20003fa6270 */
[----:B------:R-:W-:Y:S01]  /*14f0*/  IMAD.MOV R4, RZ, RZ, -R3 ;  /* 0x000000ffff047224 */ /* 0x000fe200078e0a03 */
[----:B------:R-:W-:Y:S01]  /*1500*/  IADD3 R12, R2, 0xda, RZ ;  /* 0x000000da020c7810 */ /* 0x000fe20007ffe0ff */
[----:B------:R-:W-:Y:S01]  /*1510*/  @!P1 IMAD.MOV R37, RZ, RZ, -R37 ;  /* 0x000000ffff259224 */ /* 0x000fe200078e0a25 */
[C---:B------:R-:W-:Y:S01]  /*1520*/  ISETP.GT.U32.AND P1, PT, R5.reuse, R47, PT ;  /* 0x0000002f0500720c */ /* 0x040fe20003f24070 */
[----:B------:R-:W-:Y:S01]  /*1530*/  IMAD R79, R5, R4, R79 ;  /* 0x00000004054f7224 */ /* 0x000fe200078e024f */
[----:B------:R-:W-:Y:S01]  /*1540*/  IABS R83, R12 ;  /* 0x0000000c00537213 */ /* 0x000fe20000000000 */
[--C-:B------:R-:W-:Y:S01]  /*1550*/  @!P2 IMAD.IADD R43, R43, 0x1, -R5.reuse ;  /* 0x000000012b2ba824 */ /* 0x100fe200078e0a05 */
[----:B------:R-:W-:Y:S01]  /*1560*/  ISETP.GE.AND P2, PT, R7, RZ, PT ;  /* 0x000000ff0700720c */ /* 0x000fe20003f46270 */
[----:B------:R-:W-:Y:S01]  /*1570*/  @!P6 IMAD.IADD R45, R45, 0x1, -R5 ;  /* 0x000000012d2de824 */ /* 0x000fe200078e0a05 */
[----:B------:R-:W-:Y:S01]  /*1580*/  ISETP.GT.U32.AND P6, PT, R5, R79, PT ;  /* 0x0000004f0500720c */ /* 0x000fe20003fc4070 */
[----:B------:R-:W-:Y:S01]  /*1590*/  IMAD.HI.U32 R3, R0, R81, RZ ;  /* 0x0000005100037227 */ /* 0x000fe200078e00ff */
[----:B------:R-:W-:-:S02]  /*15a0*/  IADD3 R7, R2, 0xd8, RZ ;  /* 0x000000d802077810 */ /* 0x000fc40007ffe0ff */
[----:B------:R-:W-:Y:S01]  /*15b0*/  @!P3 IADD3 R49, R49, -R5, RZ ;  /* 0x800000053131b210 */ /* 0x000fe20007ffe0ff */
[----:B------:R-:W-:Y:S01]  /*15c0*/  @!P5 IMAD.MOV R43, RZ, RZ, -R43 ;  /* 0x000000ffff2bd224 */ /* 0x000fe200078e0a2b */
[----:B------:R-:W-:Y:S01]  /*15d0*/  IABS R85, R7 ;  /* 0x0000000700557213 */ /* 0x000fe20000000000 */
[----:B------:R-:W-:Y:S01]  /*15e0*/  IMAD.HI.U32 R4, R0, R83, RZ ;  /* 0x0000005300047227 */ /* 0x000fe200078e00ff */
[----:B------:R-:W-:Y:S02]  /*15f0*/  ISETP.GT.U32.AND P5, PT, R5, R49, PT ;  /* 0x000000310500720c */ /* 0x000fe40003fa4070 */
[----:B------:R-:W-:Y:S01]  /*1600*/  ISETP.GE.AND P3, PT, R10, RZ, PT ;  /* 0x000000ff0a00720c */ /* 0x000fe20003f66270 */
[----:B------:R-:W-:Y:S01]  /*1610*/  @!P1 IMAD.IADD R47, R47, 0x1, -R5 ;  /* 0x000000012f2f9824 */ /* 0x000fe200078e0a05 */
[----:B------:R-:W-:Y:S01]  /*1620*/  ISETP.GE.AND P1, PT, R6, RZ, PT ;  /* 0x000000ff0600720c */ /* 0x000fe20003f26270 */
[----:B------:R-:W-:Y:S01]  /*1630*/  IMAD.MOV R6, RZ, RZ, -R3 ;  /* 0x000000ffff067224 */ /* 0x000fe200078e0a03 */
[----:B------:R-:W-:Y:S01]  /*1640*/  IADD3 R17, R2, 0xca, RZ ;  /* 0x000000ca02117810 */ /* 0x000fe20007ffe0ff */
[----:B------:R-:W-:-:S02]  /*1650*/  IMAD.MOV R4, RZ, RZ, -R4 ;  /* 0x000000ffff047224 */ /* 0x000fc400078e0a04 */
[----:B------:R-:W-:Y:S01]  /*1660*/  IMAD.HI.U32 R3, R0, R85, RZ ;  /* 0x0000005500037227 */ /* 0x000fe200078e00ff */
[----:B------:R-:W-:-:S03]  /*1670*/  IABS R107, R17 ;  /* 0x00000011006b7213 */ /* 0x000fc60000000000 */
[----:B------:R-:W-:Y:S02]  /*1680*/  @!P6 IMAD.IADD R79, R79, 0x1, -R5 ;  /* 0x000000014f4fe824 */ /* 0x000fe400078e0a05 */
[C---:B------:R-:W-:Y:S02]  /*1690*/  IMAD R83, R5.reuse, R4, R83 ;  /* 0x0000000405537224 */ /* 0x040fe400078e0253 */
[----:B------:R-:W-:Y:S01]  /*16a0*/  IMAD.MOV R4, RZ, RZ, -R3 ;  /* 0x000000ffff047224 */ /* 0x000fe200078e0a03 */
[----:B------:R-:W-:Y:S01]  /*16b0*/  ISETP.GT.U32.AND P6, PT, R5, R79, PT ;  /* 0x0000004f0500720c */ /* 0x000fe20003fc4070 */
[----:B------:R-:W-:Y:S01]  /*16c0*/  @!P5 IMAD.IADD R49, R49, 0x1, -R5 ;  /* 0x000000013131d824 */ /* 0x000fe200078e0a05 */
[C---:B------:R-:W-:Y:S01]  /*16d0*/  ISETP.GT.U32.AND P5, PT, R5.reuse, R83, PT ;  /* 0x000000530500720c */ /* 0x040fe20003fa4070 */
[----:B------:R-:W-:Y:S01]  /*16e0*/  IMAD R85, R5, R4, R85 ;  /* 0x0000000405557224 */ /* 0x000fe200078e0255 */
[----:B------:R-:W-:Y:S01]  /*16f0*/  IADD3 R3, R2, 0xd6, RZ ;  /* 0x000000d602037810 */ /* 0x000fe20007ffe0ff */
[----:B------:R-:W-:-:S02]  /*1700*/  @!P2 IMAD.MOV R49, RZ, RZ, -R49 ;  /* 0x000000ffff31a224 */ /* 0x000fc400078e0a31 */
[C---:B------:R-:W-:Y:S01]  /*1710*/  IMAD R81, R5.reuse, R6, R81 ;  /* 0x0000000605517224 */ /* 0x040fe200078e0251 */
[C---:B------:R-:W-:Y:S01]  /*1720*/  ISETP.GT.U32.AND P2, PT, R5.reuse, R85, PT ;  /* 0x000000550500720c */ /* 0x040fe20003f44070 */
[----:B------:R-:W-:Y:S01]  /*1730*/  @!P0 IMAD.MOV R45, RZ, RZ, -R45 ;  /* 0x000000ffff2d8224 */ /* 0x000fe200078e0a2d */
[----:B------:R-:W-:Y:S01]  /*1740*/  IABS R87, R3 ;  /* 0x0000000300577213 */ /* 0x000fe20000000000 */
[----:B------:R-:W-:Y:S01]  /*1750*/  @!P4 IMAD.MOV R47, RZ, RZ, -R47 ;  /* 0x000000ffff2fc224 */ /* 0x000fe200078e0a2f */
[----:B------:R-:W-:Y:S01]  /*1760*/  ISETP.GT.U32.AND P0, PT, R5, R81, PT ;  /* 0x000000510500720c */ /* 0x000fe20003f04070 */
[----:B------:R-:W-:Y:S01]  /*1770*/  @!P6 IMAD.IADD R79, R79, 0x1, -R5 ;  /* 0x000000014f4fe824 */ /* 0x000fe200078e0a05 */
[----:B------:R-:W-:Y:S02]  /*1780*/  ISETP.GE.AND P6, PT, R7, RZ, PT ;  /* 0x000000ff0700720c */ /* 0x000fe40003fc6270 */
[----:B------:R-:W-:Y:S01]  /*1790*/  IADD3 R7, R2, 0xd4, RZ ;  /* 0x000000d402077810 */ /* 0x000fe20007ffe0ff */
[----:B------:R-:W-:Y:S01]  /*17a0*/  @!P1 IMAD.MOV R79, RZ, RZ, -R79 ;  /* 0x000000ffff4f9224 */ /* 0x000fe200078e0a4f */
[----:B------:R-:W-:-:S02]  /*17b0*/  @!P5 IADD3 R83, R83, -R5, RZ ;  /* 0x800000055353d210 */ /* 0x000fc40007ffe0ff */
[----:B------:R-:W-:Y:S01]  /*17c0*/  IABS R89, R7 ;  /* 0x0000000700597213 */ /* 0x000fe20000000000 */
[--C-:B------:R-:W-:Y:S01]  /*17d0*/  @!P2 IMAD.IADD R85, R85, 0x1, -R5.reuse ;  /* 0x000000015555a824 */ /* 0x100fe200078e0a05 */
[----:B------:R-:W-:Y:S02]  /*17e0*/  ISETP.GE.AND P4, PT, R12, RZ, PT ;  /* 0x000000ff0c00720c */ /* 0x000fe40003f86270 */
[----:B------:R-:W-:Y:S01]  /*17f0*/  IADD3 R12, R2, 0xd2, RZ ;  /* 0x000000d2020c7810 */ /* 0x000fe20007ffe0ff */
[C---:B------:R-:W-:Y:S01]  /*1800*/  IMAD.HI.U32 R4, R0.reuse, R89, RZ ;  /* 0x0000005900047227 */ /* 0x040fe200078e00ff */
[C---:B------:R-:W-:Y:S02]  /*1810*/  ISETP.GT.U32.AND P2, PT, R5.reuse, R85, PT ;  /* 0x000000550500720c */ /* 0x040fe40003f44070 */
[----:B------:R-:W-:Y:S01]  /*1820*/  ISETP.GT.U32.AND P5, PT, R5, R83, PT ;  /* 0x000000530500720c */ /* 0x000fe20003fa4070 */
[----:B------:R-:W-:Y:S01]  /*1830*/  @!P0 IMAD.IADD R81, R81, 0x1, -R5 ;  /* 0x0000000151518824 */ /* 0x000fe200078e0a05 */
[----:B------:R-:W-:Y:S01]  /*1840*/  ISETP.GE.AND P1, PT, R3, RZ, PT ;  /* 0x000000ff0300720c */ /* 0x000fe20003f26270 */
[----:B------:R-:W-:Y:S01]  /*1850*/  IMAD.MOV R4, RZ, RZ, -R4 ;  /* 0x000000ffff047224 */ /* 0x000fe200078e0a04 */
[----:B------:R-:W-:Y:S01]  /*1860*/  IABS R91, R12 ;  /* 0x0000000c005b7213 */ /* 0x000fe20000000000 */
[----:B------:R-:W-:Y:S01]  /*1870*/  IMAD.HI.U32 R3, R0, R87, RZ ;  /* 0x0000005700037227 */ /* 0x000fe200078e00ff */
[----:B------:R-:W-:-:S03]  /*1880*/  ISETP.GT.U32.AND P0, PT, R5, R81, PT ;  /* 0x000000510500720c */ /* 0x000fc60003f04070 */
[----:B------:R-:W-:Y:S02]  /*1890*/  IMAD R89, R5, R4, R89 ;  /* 0x0000000405597224 */ /* 0x000fe400078e0259 */
[----:B------:R-:W-:Y:S01]  /*18a0*/  @!P2 IADD3 R85, R85, -R5, RZ ;  /* 0x800000055555a210 */ /* 0x000fe20007ffe0ff */
[----:B------:R-:W-:Y:S01]  /*18b0*/  IMAD.MOV R10, RZ, RZ, -R3 ;  /* 0x000000ffff0a7224 */ /* 0x000fe200078e0a03 */
[----:B------:R-:W-:Y:S01]  /*18c0*/  IADD3 R3, R2, 0xd0, RZ ;  /* 0x000000d002037810 */ /* 0x000fe20007ffe0ff */
[----:B------:R-:W-:Y:S01]  /*18d0*/  IMAD.HI.U32 R6, R0, R91, RZ ;  /* 0x0000005b00067227 */ /* 0x000fe200078e00ff */
[C---:B------:R-:W-:Y:S02]  /*18e0*/  ISETP.GT.U32.AND P2, PT, R5.reuse, R89, PT ;  /* 0x000000590500720c */ /* 0x040fe40003f44070 */
[----:B------:R-:W-:Y:S01]  /*18f0*/  IABS R93, R3 ;  /* 0x00000003005d7213 */ /* 0x000fe20000000000 */
[----:B------:R-:W-:Y:S02]  /*1900*/  IMAD R87, R5, R10, R87 ;  /* 0x0000000a05577224 */ /* 0x000fe400078e0257 */
[----:B------:R-:W-:Y:S01]  /*1910*/  @!P0 IMAD.IADD R81, R81, 0x1, -R5 ;  /* 0x0000000151518824 */ /* 0x000fe200078e0a05 */
[----:B------:R-:W-:Y:S01]  /*1920*/  ISETP.GE.AND P0, PT, R7, RZ, PT ;  /* 0x000000ff0700720c */ /* 0x000fe20003f06270 */
[----:B------:R-:W-:-:S02]  /*1930*/  IMAD.MOV R6, RZ, RZ, -R6 ;  /* 0x000000ffff067224 */ /* 0x000fc400078e0a06 */
[----:B------:R-:W-:Y:S01]  /*1940*/  @!P5 IMAD.IADD R83, R83, 0x1, -R5 ;  /* 0x000000015353d824 */ /* 0x000fe200078e0a05 */
[----:B------:R-:W-:Y:S01]  /*1950*/  ISETP.GE.AND P5, PT, R12, RZ, PT ;  /* 0x000000ff0c00720c */ /* 0x000fe20003fa6270 */
[----:B------:R-:W-:Y:S01]  /*1960*/  @!P3 IMAD.MOV R81, RZ, RZ, -R81 ;  /* 0x000000ffff51b224 */ /* 0x000fe200078e0a51 */
[----:B------:R-:W-:Y:S01]  /*1970*/  ISETP.GT.U32.AND P3, PT, R5, R87, PT ;  /* 0x000000570500720c */ /* 0x000fe20003f64070 */
[----:B------:R-:W-:Y:S02]  /*1980*/  @!P2 IMAD.IADD R89, R89, 0x1, -R5 ;  /* 0x000000015959a824 */ /* 0x000fe400078e0a05 */
[----:B------:R-:W-:Y:S02]  /*1990*/  IMAD R91, R5, R6, R91 ;  /* 0x00000006055b7224 */ /* 0x000fe400078e025b */
[----:B------:R-:W-:Y:S01]  /*19a0*/  @!P4 IMAD.MOV R83, RZ, RZ, -R83 ;  /* 0x000000ffff53c224 */ /* 0x000fe200078e0a53 */
[----:B------:R-:W-:Y:S01]  /*19b0*/  ISETP.GE.AND P4, PT, R3, RZ, PT ;  /* 0x000000ff0300720c */ /* 0x000fe20003f86270 */
[----:B------:R-:W-:Y:S01]  /*19c0*/  IMAD.HI.U32 R3, R0, R93, RZ ;  /* 0x0000005d00037227 */ /* 0x000fe200078e00ff */
[----:B------:R-:W-:-:S03]  /*19d0*/  ISETP.GT.U32.AND P2, PT, R5, R89, PT ;  /* 0x000000590500720c */ /* 0x000fc60003f44070 */
[----:B------:R-:W-:Y:S01]  /*19e0*/  @!P6 IMAD.MOV R85, RZ, RZ, -R85 ;  /* 0x000000ffff55e224 */ /* 0x000fe200078e0a55 */
[----:B------:R-:W-:Y:S01]  /*19f0*/  ISETP.GT.U32.AND P6, PT, R5, R91, PT ;  /* 0x0000005b0500720c */ /* 0x000fe20003fc4070 */
[----:B------:R-:W-:-:S04]  /*1a00*/  IMAD.HI.U32 R4, R0, R95, RZ ;  /* 0x0000005f00047227 */ /* 0x000fc800078e00ff */
[----:B------:R-:W-:Y:S02]  /*1a10*/  IMAD.MOV R10, RZ, RZ, -R3 ;  /* 0x000000ffff0a7224 */ /* 0x000fe400078e0a03 */
[----:B------:R-:W-:Y:S02]  /*1a20*/  @!P3 IMAD.IADD R87, R87, 0x1, -R5 ;  /* 0x000000015757b824 */ /* 0x000fe400078e0a05 */
[----:B------:R-:W-:Y:S02]  /*1a30*/  IMAD.MOV R4, RZ, RZ, -R4 ;  /* 0x000000ffff047224 */ /* 0x000fe400078e0a04 */
[C---:B------:R-:W-:Y:S01]  /*1a40*/  IMAD R93, R5.reuse, R10, R93 ;  /* 0x0000000a055d7224 */ /* 0x040fe200078e025d */
[C---:B------:R-:W-:Y:S01]  /*1a50*/  ISETP.GT.U32.AND P3, PT, R5.reuse, R87, PT ;  /* 0x000000570500720c */ /* 0x040fe20003f64070 */
[----:B------:R-:W-:Y:S02]  /*1a60*/  IMAD R95, R5, R4, R95 ;  /* 0x00000004055f7224 */ /* 0x000fe400078e025f */
[--C-:B------:R-:W-:Y:S01]  /*1a70*/  @!P2 IMAD.IADD R89, R89, 0x1, -R5.reuse ;  /* 0x000000015959a824 */ /* 0x100fe200078e0a05 */
[----:B------:R-:W-:Y:S01]  /*1a80*/  ISETP.GT.U32.AND P2, PT, R5, R93, PT ;  /* 0x0000005d0500720c */ /* 0x000fe20003f44070 */
[----:B------:R-:W-:Y:S01]  /*1a90*/  @!P6 IMAD.IADD R91, R91, 0x1, -R5 ;  /* 0x000000015b5be824 */ /* 0x000fe200078e0a05 */
[----:B------:R-:W-:Y:S01]  /*1aa0*/  ISETP.GT.U32.AND P6, PT, R5, R95, PT ;  /* 0x0000005f0500720c */ /* 0x000fe20003fc4070 */
[----:B------:R-:W-:-:S04]  /*1ab0*/  IMAD.HI.U32 R7, R0, R107, RZ ;  /* 0x0000006b00077227 */ /* 0x000fc800078e00ff */
[----:B------:R-:W-:Y:S01]  /*1ac0*/  IMAD.MOV R12, RZ, RZ, -R7 ;  /* 0x000000ffff0c7224 */ /* 0x000fe200078e0a07 */
[----:B------:R-:W-:Y:S01]  /*1ad0*/  IADD3 R7, R2, 0xc8, RZ ;  /* 0x000000c802077810 */ /* 0x000fe20007ffe0ff */
[----:B------:R-:W-:Y:S01]  /*1ae0*/  @!P3 IMAD.IADD R87, R87, 0x1, -R5 ;  /* 0x000000015757b824 */ /* 0x000fe200078e0a05 */
[----:B------:R-:W-:Y:S01]  /*1af0*/  ISETP.GE.AND P3, PT, R14, RZ, PT ;  /* 0x000000ff0e00720c */ /* 0x000fe20003f66270 */
[----:B------:R-:W-:Y:S01]  /*1b00*/  IMAD R107, R5, R12, R107 ;  /* 0x0000000c056b7224 */ /* 0x000fe200078e026b */
[----:B------:R-:W-:Y:S01]  /*1b10*/  IADD3 R12, R2, 0xc6, RZ ;  /* 0x000000c6020c7810 */ /* 0x000fe20007ffe0ff */
[C---:B------:R-:W-:Y:S01]  /*1b20*/  IMAD.HI.U32 R6, R0.reuse, R97, RZ ;  /* 0x0000006100067227 */ /* 0x040fe200078e00ff */
[----:B------:R-:W-:Y:S02]  /*1b30*/  @!P2 IADD3 R93, R93, -R5, RZ ;  /* 0x800000055d5da210 */ /* 0x000fe40007ffe0ff */
[----:B------:R-:W-:Y:S01]  /*1b40*/  IABS R105, R7 ;  /* 0x0000000700697213 */ /* 0x000fe20000000000 */
[----:B------:R-:W-:Y:S01]  /*1b50*/  @!P6 IMAD.IADD R95, R95, 0x1, -R5 ;  /* 0x000000015f5fe824 */ /* 0x000fe200078e0a05 */
[C---:B------:R-:W-:Y:S01]  /*1b60*/  ISETP.GT.U32.AND P2, PT, R5.reuse, R91, PT ;  /* 0x0000005b0500720c */ /* 0x040fe20003f44070 */
[----:B------:R-:W-:Y:S01]  /*1b70*/  @!P1 IMAD.MOV R87, RZ, RZ, -R87 ;  /* 0x000000ffff579224 */ /* 0x000fe200078e0a57 */
[----:B------:R-:W-:Y:S01]  /*1b80*/  IABS R101, R12 ;  /* 0x0000000c00657213 */ /* 0x000fe20000000000 */
[----:B------:R-:W-:Y:S01]  /*1b90*/  IMAD.MOV R6, RZ, RZ, -R6 ;  /* 0x000000ffff067224 */ /* 0x000fe200078e0a06 */
[C---:B------:R-:W-:Y:S01]  /*1ba0*/  ISETP.GT.U32.AND P1, PT, R5.reuse, R93, PT ;  /* 0x0000005d0500720c */ /* 0x040fe20003f24070 */
[----:B------:R-:W-:Y:S01]  /*1bb0*/  IMAD.HI.U32 R3, R0, R105, RZ ;  /* 0x0000006900037227 */ /* 0x000fe200078e00ff */
[----:B------:R-:W-:-:S02]  /*1bc0*/  ISETP.GT.U32.AND P6, PT, R5, R95, PT ;  /* 0x0000005f0500720c */ /* 0x000fc40003fc4070 */
[----:B------:R-:W-:Y:S01]  /*1bd0*/  IADD3 R14, R2, 0xc4, RZ ;  /* 0x000000c4020e7810 */ /* 0x000fe20007ffe0ff */
[----:B------:R-:W-:Y:S02]  /*1be0*/  IMAD R97, R5, R6, R97 ;  /* 0x0000000605617224 */ /* 0x000fe400078e0261 */
[----:B------:R-:W-:Y:S01]  /*1bf0*/  IMAD.HI.U32 R4, R0, R101, RZ ;  /* 0x0000006500047227 */ /* 0x000fe200078e00ff */
[----:B------:R-:W-:-:S03]  /*1c00*/  IABS R103, R14 ;  /* 0x0000000e00677213 */ /* 0x000fc60000000000 */
[----:B------:R-:W-:Y:S02]  /*1c10*/  IMAD.MOV R6, RZ, RZ, -R3 ;  /* 0x000000ffff067224 */ /* 0x000fe400078e0a03 */
[----:B------:R-:W-:Y:S02]  /*1c20*/  IMAD.MOV R10, RZ, RZ, -R4 ;  /* 0x000000ffff0a7224 */ /* 0x000fe400078e0a04 */
[----:B------:R-:W-:Y:S01]  /*1c30*/  @!P2 IMAD.IADD R91, R91, 0x1, -R5 ;  /* 0x000000015b5ba824 */ /* 0x000fe200078e0a05 */
[C---:B------:R-:W-:Y:S01]  /*1c40*/  ISETP.GT.U32.AND P2, PT, R5.reuse, R107, PT ;  /* 0x0000006b0500720c */ /* 0x040fe20003f44070 */
[C---:B------:R-:W-:Y:S02]  /*1c50*/  IMAD R105, R5.reuse, R6, R105 ;  /* 0x0000000605697224 */ /* 0x040fe400078e0269 */
[----:B------:R-:W-:Y:S01]  /*1c60*/  @!P0 IMAD.MOV R89, RZ, RZ, -R89 ;  /* 0x000000ffff598224 */ /* 0x000fe200078e0a59 */
[C---:B------:R-:W-:Y:S01]  /*1c70*/  ISETP.GT.U32.AND P0, PT, R5.reuse, R97, PT ;  /* 0x000000610500720c */ /* 0x040fe20003f04070 */
[----:B------:R-:W-:Y:S01]  /*1c80*/  IMAD R101, R5, R10, R101 ;  /* 0x0000000a05657224 */ /* 0x000fe200078e0265 */
[----:B------:R-:W-:Y:S01]  /*1c90*/  IADD3 R10, R2, 0xc0, RZ ;  /* 0x000000c0020a7810 */ /* 0x000fe20007ffe0ff */
[--C-:B------:R-:W-:Y:S01]  /*1ca0*/  @!P1 IMAD.IADD R93, R93, 0x1, -R5.reuse ;  /* 0x000000015d5d9824 */ /* 0x100fe200078e0a05 */
[----:B------:R-:W-:Y:S01]  /*1cb0*/  ISETP.GT.U32.AND P1, PT, R5, R105, PT ;  /* 0x000000690500720c */ /* 0x000fe20003f24070 */
[----:B------:R-:W-:Y:S01]  /*1cc0*/  @!P6 IMAD.IADD R95, R95, 0x1, -R5 ;  /* 0x000000015f5fe824 */ /* 0x000fe200078e0a05 */
[----:B------:R-:W-:Y:S01]  /*1cd0*/  ISETP.GT.U32.AND P6, PT, R5, R101, PT ;  /* 0x000000650500720c */ /* 0x000fe20003fc4070 */
[----:B------:R-:W-:Y:S01]  /*1ce0*/  @!P5 IMAD.MOV R91, RZ, RZ, -R91 ;  /* 0x000000ffff5bd224 */ /* 0x000fe200078e0a5b */
[----:B------:R-:W-:Y:S01]  /*1cf0*/  IABS R109, R10 ;  /* 0x0000000a006d7213 */ /* 0x000fe20000000000 */
[----:B------:R-:W-:Y:S01]  /*1d00*/  @!P2 IMAD.IADD R107, R107, 0x1, -R5 ;  /* 0x000000016b6ba824 */ /* 0x000fe200078e0a05 */
[----:B------:R-:W-:Y:S01]  /*1d10*/  ISETP.GE.AND P2, PT, R17, RZ, PT ;  /* 0x000000ff1100720c */ /* 0x000fe20003f46270 */
[----:B------:R-:W-:Y:S01]  /*1d20*/  IMAD.HI.U32 R4, R0, R99, RZ ;  /* 0x0000006300047227 */ /* 0x000fe200078e00ff */
[----:B------:R-:W-:-:S02]  /*1d30*/  IADD3 R17, R2, 0x6e, RZ ;  /* 0x0000006e02117810 */ /* 0x000fc40007ffe0ff */
[----:B------:R-:W-:Y:S01]  /*1d40*/  @!P0 IADD3 R97, R97, -R5, RZ ;  /* 0x8000000561618210 */ /* 0x000fe20007ffe0ff */
[----:B------:R-:W-:Y:S01]  /*1d50*/  IMAD.MOV R4, RZ, RZ, -R4 ;  /* 0x000000ffff047224 */ /* 0x000fe200078e0a04 */
[----:B------:R-:W-:Y:S01]  /*1d60*/  ISETP.GT.U32.AND P5, PT, R5, R107, PT ;  /* 0x0000006b0500720c */ /* 0x000fe20003fa4070 */
[--C-:B------:R-:W-:Y:S01]  /*1d70*/  @!P1 IMAD.IADD R105, R105, 0x1, -R5.reuse ;  /* 0x0000000169699824 */ /* 0x100fe200078e0a05 */
[----:B------:R-:W-:Y:S01]  /*1d80*/  ISETP.GT.U32.AND P1, PT, R5, R97, PT ;  /* 0x000000610500720c */ /* 0x000fe20003f24070 */
[----:B------:R-:W-:Y:S01]  /*1d90*/  @!P6 IMAD.IADD R101, R101, 0x1, -R5 ;  /* 0x000000016565e824 */ /* 0x000fe200078e0a05 */
[----:B------:R-:W-:Y:S01]  /*1da0*/  ISETP.GE.AND P0, PT, R16, RZ, PT ;  /* 0x000000ff1000720c */ /* 0x000fe20003f06270 */
[C---:B------:R-:W-:Y:S01]  /*1db0*/  IMAD R99, R5.reuse, R4, R99 ;  /* 0x0000000405637224 */ /* 0x040fe200078e0263 */
[----:B------:R-:W-:Y:S01]  /*1dc0*/  ISETP.GT.U32.AND P6, PT, R5, R105, PT ;  /* 0x000000690500720c */ /* 0x000fe20003fc4070 */
[----:B------:R-:W-:Y:S01]  /*1dd0*/  IMAD.HI.U32 R3, R0, R103, RZ ;  /* 0x0000006700037227 */ /* 0x000fe200078e00ff */
[----:B------:R-:W-:-:S02]  /*1de0*/  IADD3 R16, R2, 0xbe, RZ ;  /* 0x000000be02107810 */ /* 0x000fc40007ffe0ff */
[----:B------:R-:W-:Y:S01]  /*1df0*/  IABS R205, R17 ;  /* 0x0000001100cd7213 */ /* 0x000fe20000000000 */
[----:B------:R-:W-:Y:S01]  /*1e00*/  @!P4 IMAD.MOV R93, RZ, RZ, -R93 ;  /* 0x000000ffff5dc224 */ /* 0x000fe200078e0a5d */
[----:B------:R-:W-:Y:S01]  /*1e10*/  ISETP.GT.U32.AND P4, PT, R5, R101, PT ;  /* 0x000000650500720c */ /* 0x000fe20003f84070 */
[--C-:B------:R-:W-:Y:S01]  /*1e20*/  @!P5 IMAD.IADD R107, R107, 0x1, -R5.reuse ;  /* 0x000000016b6bd824 */ /* 0x100fe200078e0a05 */
[----:B------:R-:W-:Y:S01]  /*1e30*/  IABS R111, R16 ;  /* 0x00000010006f7213 */ /* 0x000fe20000000000 */
[----:B------:R-:W-:Y:S01]  /*1e40*/  @!P1 IMAD.IADD R97, R97, 0x1, -R5 ;  /* 0x0000000161619824 */ /* 0x000fe200078e0a05 */
[----:B------:R-:W-:Y:S01]  /*1e50*/  ISETP.GE.AND P1, PT, R7, RZ, PT ;  /* 0x000000ff0700720c */ /* 0x000fe20003f26270 */
[----:B------:R-:W-:Y:S01]  /*1e60*/  IMAD.MOV R6, RZ, RZ, -R3 ;  /* 0x000000ffff067224 */ /* 0x000fe200078e0a03 */
[----:B------:R-:W-:Y:S01]  /*1e70*/  ISETP.GT.U32.AND P5, PT, R5, R99, PT ;  /* 0x000000630500720c */ /* 0x000fe20003fa4070 */
[----:B------:R-:W-:Y:S01]  /*1e80*/  IMAD.HI.U32 R3, R0, R109, RZ ;  /* 0x0000006d00037227 */ /* 0x000fe200078e00ff */
[----:B------:R-:W-:-:S03]  /*1e90*/  IADD3 R7, R2, 0xb2, RZ ;  /* 0x000000b202077810 */ /* 0x000fc60007ffe0ff */
[----:B------:R-:W-:Y:S01]  /*1ea0*/  @!P6 IMAD.IADD R105, R105, 0x1, -R5 ;  /* 0x000000016969e824 */ /* 0x000fe200078e0a05 */
[----:B------:R-:W-:Y:S01]  /*1eb0*/  ISETP.GE.AND P6, PT, R12, RZ, PT ;  /* 0x000000ff0c00720c */ /* 0x000fe20003fc6270 */
[----:B------:R-:W-:Y:S01]  /*1ec0*/  IMAD R103, R5, R6, R103 ;  /* 0x0000000605677224 */ /* 0x000fe200078e0267 */
[----:B------:R-:W-:Y:S01]  /*1ed0*/  IABS R123, R7 ;  /* 0x00000007007b7213 */ /* 0x000fe20000000000 */
[----:B------:R-:W-:Y:S01]  /*1ee0*/  IMAD.HI.U32 R4, R0, R111, RZ ;  /* 0x0000006f00047227 */ /* 0x000fe200078e00ff */
[----:B------:R-:W-:-:S03]  /*1ef0*/  IADD3 R12, R2, 0xae, RZ ;  /* 0x000000ae020c7810 */ /* 0x000fc60007ffe0ff */
[----:B------:R-:W-:Y:S01]  /*1f00*/  IMAD.MOV R6, RZ, RZ, -R3 ;  /* 0x000000ffff067224 */ /* 0x000fe200078e0a03 */
[----:B------:R-:W-:Y:S01]  /*1f10*/  IADD3 R3, R2, 0xbc, RZ ;  /* 0x000000bc02037810 */ /* 0x000fe20007ffe0ff */
[----:B------:R-:W-:Y:S01]  /*1f20*/  IMAD.MOV R4, RZ, RZ, -R4 ;  /* 0x000000ffff047224 */ /* 0x000fe200078e0a04 */
[----:B------:R-:W-:Y:S01]  /*1f30*/  IABS R127, R12 ;  /* 0x0000000c007f7213 */ /* 0x000fe20000000000 */
[C---:B------:R-:W-:Y:S01]  /*1f40*/  IMAD R109, R5.reuse, R6, R109 ;  /* 0x00000006056d7224 */ /* 0x040fe200078e026d */
[----:B------:R-:W-:Y:S01]  /*1f50*/  IABS R113, R3 ;  /* 0x0000000300717213 */ /* 0x000fe20000000000 */
[----:B------:R-:W-:Y:S01]  /*1f60*/  @!P3 IMAD.MOV R95, RZ, RZ, -R95 ;  /* 0x000000ffff5fb224 */ /* 0x000fe200078e0a5f */
[----:B------:R-:W-:Y:S01]  /*1f70*/  ISETP.GT.U32.AND P3, PT, R5, R103, PT ;  /* 0x000000670500720c */ /* 0x000fe20003f64070 */
[--C-:B------:R-:W-:Y:S01]  /*1f80*/  @!P4 IMAD.IADD R101, R101, 0x1, -R5.reuse ;  /* 0x000000016565c824 */ /* 0x100fe200078e0a05 */
[----:B------:R-:W-:Y:S01]  /*1f90*/  ISETP.GE.AND P4, PT, R14, RZ, PT ;  /* 0x000000ff0e00720c */ /* 0x000fe20003f86270 */
[----:B------:R-:W-:Y:S01]  /*1fa0*/  @!P5 IMAD.IADD R99, R99, 0x1, -R5 ;  /* 0x000000016363d824 */ /* 0x000fe200078e0a05 */
[----:B------:R-:W-:Y:S01]  /*1fb0*/  ISETP.GE.AND P5, PT, R10, RZ, PT ;  /* 0x000000ff0a00720c */ /* 0x000fe20003fa6270 */
[C---:B------:R-:W-:Y:S01]  /*1fc0*/  IMAD R111, R5.reuse, R4, R111 ;  /* 0x00000004056f7224 */ /* 0x040fe200078e026f */
[----:B------:R-:W-:Y:S01]  /*1fd0*/  IADD3 R4, R2, 0xba, RZ ;  /* 0x000000ba02047810 */ /* 0x000fe20007ffe0ff */
[----:B------:R-:W-:Y:S01]  /*1fe0*/  @!P1 IMAD.MOV R105, RZ, RZ, -R105 ;  /* 0x000000ffff699224 */ /* 0x000fe200078e0a69 */
[C---:B------:R-:W-:Y:S01]  /*1ff0*/  ISETP.GT.U32.AND P1, PT, R5.reuse, R109, PT ;  /* 0x0000006d0500720c */ /* 0x040fe20003f24070 */
[----:B------:R-:W-:Y:S01]  /*2000*/  @!P2 IMAD.MOV R107, RZ, RZ, -R107 ;  /* 0x000000ffff6ba224 */ /* 0x000fe200078e0a6b */
[C---:B------:R-:W-:Y:S01]  /*2010*/  ISETP.GT.U32.AND P2, PT, R5.reuse, R99, PT ;  /* 0x000000630500720c */ /* 0x040fe20003f44070 */
[----:B------:R-:W-:Y:S01]  /*2020*/  @!P6 IMAD.MOV R101, RZ, RZ, -R101 ;  /* 0x000000ffff65e224 */ /* 0x000fe200078e0a65 */
[----:B------:R-:W-:Y:S01]  /*2030*/  ISETP.GT.U32.AND P6, PT, R5, R111, PT ;  /* 0x0000006f0500720c */ /* 0x000fe20003fc4070 */
[----:B------:R-:W-:Y:S01]  /*2040*/  @!P0 IMAD.MOV R97, RZ, RZ, -R97 ;  /* 0x000000ffff618224 */ /* 0x000fe200078e0a61 */
[----:B------:R-:W-:-:S02]  /*2050*/  @!P3 IADD3 R103, R103, -R5, RZ ;  /* 0x800000056767b210 */ /* 0x000fc40007ffe0ff */
[----:B------:R-:W-:Y:S02]  /*2060*/  IABS R115, R4 ;  /* 0x0000000400737213 */ /* 0x000fe40000000000 */
[----:B------:R-:W-:Y:S02]  /*2070*/  ISETP.GT.U32.AND P0, PT, R5, R103, PT ;  /* 0x000000670500720c */ /* 0x000fe40003f04070 */
[----:B------:R-:W-:Y:S01]  /*2080*/  ISETP.GE.AND P3, PT, R18, RZ, PT ;  /* 0x000000ff1200720c */ /* 0x000fe20003f66270 */
[--C-:B------:R-:W-:Y:S01]  /*2090*/  @!P1 IMAD.IADD R109, R109, 0x1, -R5.reuse ;  /* 0x000000016d6d9824 */ /* 0x100fe200078e0a05 */
[----:B------:R-:W-:Y:S01]  /*20a0*/  ISETP.GE.AND P1, PT, R4, RZ, PT ;  /* 0x000000ff0400720c */ /* 0x000fe20003f26270 */
[----:B------:R-:W-:Y:S01]  /*20b0*/  @!P2 IMAD.IADD R99, R99, 0x1, -R5 ;  /* 0x000000016363a824 */ /* 0x000fe200078e0a05 */
[----:B------:R-:W-:Y:S01]  /*20c0*/  ISETP.GE.AND P2, PT, R3, RZ, PT ;  /* 0x000000ff0300720c */ /* 0x000fe20003f46270 */
[----:B------:R-:W-:Y:S01]  /*20d0*/  IMAD.HI.U32 R3, R0, R113, RZ ;  /* 0x0000007100037227 */ /* 0x000fe200078e00ff */
[----:B------:R-:W-:-:S02]  /*20e0*/  @!P6 IADD3 R111, R111, -R5, RZ ;  /* 0x800000056f6fe210 */ /* 0x000fc40007ffe0ff */
[----:B------:R-:W-:Y:S01]  /*20f0*/  ISETP.GT.U32.AND P6, PT, R5, R109, PT ;  /* 0x0000006d0500720c */ /* 0x000fe20003fc4070 */
[----:B------:R-:W-:Y:S01]  /*2100*/  IMAD.MOV R10, RZ, RZ, -R3 ;  /* 0x000000ffff0a7224 */ /* 0x000fe200078e0a03 */
[----:B------:R-:W-:Y:S01]  /*2110*/  IADD3 R6, R2, 0xb8, RZ ;  /* 0x000000b802067810 */ /* 0x000fe20007ffe0ff */
[----:B------:R-:W-:Y:S01]  /*2120*/  @!P0 IMAD.IADD R103, R103, 0x1, -R5 ;  /* 0x0000000167678824 */ /* 0x000fe200078e0a05 */
[----:B------:R-:W-:Y:S01]  /*2130*/  ISETP.GE.AND P0, PT, R16, RZ, PT ;  /* 0x000000ff1000720c */ /* 0x000fe20003f06270 */
[C---:B------:R-:W-:Y:S01]  /*2140*/  IMAD R113, R5.reuse, R10, R113 ;  /* 0x0000000a05717224 */ /* 0x040fe200078e0271 */
[----:B------:R-:W-:Y:S01]  /*2150*/  IABS R117, R6 ;  /* 0x0000000600757213 */ /* 0x000fe20000000000 */
[----:B------:R-:W-:Y:S01]  /*2160*/  IMAD.HI.U32 R4, R0, R115, RZ ;  /* 0x0000007300047227 */ /* 0x000fe200078e00ff */
[C---:B------:R-:W-:Y:S02]  /*2170*/  IADD3 R3, R2.reuse, 0xb6, RZ ;  /* 0x000000b602037810 */ /* 0x040fe40007ffe0ff */
[C---:B------:R-:W-:Y:S01]  /*2180*/  IADD3 R10, R2.reuse, 0xb0, RZ ;  /* 0x000000b0020a7810 */ /* 0x040fe20007ffe0ff */
[----:B------:R-:W-:Y:S01]  /*2190*/  @!P4 IMAD.MOV R103, RZ, RZ, -R103 ;  /* 0x000000ffff67c224 */ /* 0x000fe200078e0a67 */
[----:B------:R-:W-:Y:S01]  /*21a0*/  ISETP.GT.U32.AND P4, PT, R5, R111, PT ;  /* 0x0000006f0500720c */ /* 0x000fe20003f84070 */
[----:B------:R-:W-:Y:S01]  /*21b0*/  @!P6 IMAD.IADD R109, R109, 0x1, -R5 ;  /* 0x000000016d6de824 */ /* 0x000fe200078e0a05 */
[C---:B------:R-:W-:Y:S01]  /*21c0*/  ISETP.GT.U32.AND P6, PT, R5.reuse, R113, PT ;  /* 0x000000710500720c */ /* 0x040fe20003fc4070 */
[----:B------:R-:W-:Y:S01]  /*21d0*/  IMAD.MOV R4, RZ, RZ, -R4 ;  /* 0x000000ffff047224 */ /* 0x000fe200078e0a04 */
[----:B------:R-:W-:Y:S01]  /*21e0*/  IABS R119, R3 ;  /* 0x0000000300777213 */ /* 0x000fe20000000000 */
[----:B------:R-:W-:Y:S01]  /*21f0*/  @!P5 IMAD.MOV R109, RZ, RZ, -R109 ;  /* 0x000000ffff6dd224 */ /* 0x000fe200078e0a6d */
[----:B------:R-:W-:Y:S01]  /*2200*/  IABS R125, R10 ;  /* 0x0000000a007d7213 */ /* 0x000fe20000000000 */
[----:B------:R-:W-:Y:S01]  /*2210*/  IMAD R115, R5, R4, R115 ;  /* 0x0000000405737224 */ /* 0x000fe200078e0273 */
[----:B------:R-:W-:Y:S01]  /*2220*/  IADD3 R4, R2, 0xb4, RZ ;  /* 0x000000b402047810 */ /* 0x000fe20007ffe0ff */
[----:B------:R-:W-:Y:S01]  /*2230*/  @!P3 IMAD.MOV R99, RZ, RZ, -R99 ;  /* 0x000000ffff63b224 */ /* 0x000fe200078e0a63 */
[----:B------:R-:W-:-:S02]  /*2240*/  ISETP.GE.AND P3, PT, R6, RZ, PT ;  /* 0x000000ff0600720c */ /* 0x000fc40003f66270 */
[----:B------:R-:W-:Y:S01]  /*2250*/  ISETP.GT.U32.AND P5, PT, R5, R115, PT ;  /* 0x000000730500720c */ /* 0x000fe20003fa4070 */
[--C-:B------:R-:W-:Y:S01]  /*2260*/  @!P4 IMAD.IADD R111, R111, 0x1, -R5.reuse ;  /* 0x000000016f6fc824 */ /* 0x100fe200078e0a05 */
[----:B------:R-:W-:Y:S01]  /*2270*/  ISETP.GE.AND P4, PT, R3, RZ, PT ;  /* 0x000000ff0300720c */ /* 0x000fe20003f86270 */
[----:B------:R-:W-:Y:S01]  /*2280*/  @!P6 IMAD.IADD R113, R113, 0x1, -R5 ;  /* 0x000000017171e824 */ /* 0x000fe200078e0a05 */
[----:B------:R-:W-:Y:S01]  /*2290*/  IABS R121, R4 ;  /* 0x0000000400797213 */ /* 0x000fe20000000000 */
[----:B------:R-:W-:Y:S01]  /*22a0*/  IMAD.HI.U32 R3, R0, R117, RZ ;  /* 0x0000007500037227 */ /* 0x000fe200078e00ff */
[C---:B------:R-:W-:Y:S02]  /*22b0*/  IADD3 R14, R2.reuse, 0xac, RZ ;  /* 0x000000ac020e7810 */ /* 0x040fe40007ffe0ff */
[----:B------:R-:W-:Y:S01]  /*22c0*/  ISETP.GT.U32.AND P6, PT, R5, R113, PT ;  /* 0x000000710500720c */ /* 0x000fe20003fc4070 */
[----:B------:R-:W-:Y:S01]  /*22d0*/  IMAD.MOV R6, RZ, RZ, -R3 ;  /* 0x000000ffff067224 */ /* 0x000fe200078e0a03 */
[----:B------:R-:W-:Y:S01]  /*22e0*/  IADD3 R16, R2, 0xaa, RZ ;  /* 0x000000aa02107810 */ /* 0x000fe20007ffe0ff */
[----:B------:R-:W-:Y:S01]  /*22f0*/  IMAD.HI.U32 R3, R0, R119, RZ ;  /* 0x0000007700037227 */ /* 0x000fe200078e00ff */
[----:B------:R-:W-:-:S02]  /*2300*/  IABS R129, R14 ;  /* 0x0000000e00817213 */ /* 0x000fc40000000000 */
[----:B------:R-:W-:Y:S01]  /*2310*/  IABS R131, R16 ;  /* 0x0000001000837213 */ /* 0x000fe20000000000 */
[----:B------:R-:W-:Y:S01]  /*2320*/  @!P5 IMAD.IADD R115, R115, 0x1, -R5 ;  /* 0x000000017373d824 */ /* 0x000fe200078e0a05 */
[----:B------:R-:W-:Y:S01]  /*2330*/  IADD3 R18, R2, 0x6a, RZ ;  /* 0x0000006a02127810 */ /* 0x000fe20007ffe0ff */
[----:B------:R-:W-:Y:S01]  /*2340*/  @!P0 IMAD.MOV R111, RZ, RZ, -R111 ;  /* 0x000000ffff6f8224 */ /* 0x000fe200078e0a6f */
[----:B------:R-:W-:Y:S01]  /*2350*/  ISETP.GE.AND P0, PT, R4, RZ, PT ;  /* 0x000000ff0400720c */ /* 0x000fe20003f06270 */
[----:B------:R-:W-:Y:S01]  /*2360*/  IMAD R117, R5, R6, R117 ;  /* 0x0000000605757224 */ /* 0x000fe200078e0275 */
[----:B------:R-:W-:Y:S01]  /*2370*/  IADD3 R4, -R3, RZ, RZ ;  /* 0x000000ff03047210 */ /* 0x000fe20007ffe1ff */
[----:B------:R-:W-:Y:S01]  /*2380*/  IMAD.HI.U32 R3, R0, R121, RZ ;  /* 0x0000007900037227 */ /* 0x000fe200078e00ff */
[----:B------:R-:W-:Y:S02]  /*2390*/  ISETP.GT.U32.AND P5, PT, R5, R115, PT ;  /* 0x000000730500720c */ /* 0x000fe40003fa4070 */
[----:B------:R-:W-:Y:S01]  /*23a0*/  IABS R209, R18 ;  /* 0x0000001200d17213 */ /* 0x000fe20000000000 */
[----:B------:R-:W-:Y:S01]  /*23b0*/  @!P6 IMAD.IADD R113, R113, 0x1, -R5 ;  /* 0x000000017171e824 */ /* 0x000fe200078e0a05 */
[C---:B------:R-:W-:Y:S01]  /*23c0*/  ISETP.GT.U32.AND P6, PT, R5.reuse, R117, PT ;  /* 0x000000750500720c */ /* 0x040fe20003fc4070 */
[----:B------:R-:W-:-:S02]  /*23d0*/  IMAD R119, R5, R4, R119 ;  /* 0x0000000405777224 */ /* 0x000fc400078e0277 */
[----:B------:R-:W-:-:S04]  /*23e0*/  IMAD.HI.U32 R4, R0, R123, RZ ;  /* 0x0000007b00047227 */ /* 0x000fc800078e00ff */
[----:B------:R-:W-:Y:S02]  /*23f0*/  IMAD.MOV R6, RZ, RZ, -R3 ;  /* 0x000000ffff067224 */ /* 0x000fe400078e0a03 */
[----:B------:R-:W-:Y:S02]  /*2400*/  IMAD.MOV R4, RZ, RZ, -R4 ;  /* 0x000000ffff047224 */ /* 0x000fe400078e0a04 */
[C---:B------:R-:W-:Y:S02]  /*2410*/  IMAD R121, R5.reuse, R6, R121 ;  /* 0x0000000605797224 */ /* 0x040fe400078e0279 */
[----:B------:R-:W-:Y:S02]  /*2420*/  IMAD R123, R5, R4, R123 ;  /* 0x00000004057b7224 */ /* 0x000fe400078e027b */
[--C-:B------:R-:W-:Y:S01]  /*2430*/  @!P5 IMAD.IADD R115, R115, 0x1, -R5.reuse ;  /* 0x000000017373d824 */ /* 0x100fe200078e0a05 */
[----:B------:R-:W-:Y:S01]  /*2440*/  ISETP.GT.U32.AND P5, PT, R5, R121, PT ;  /* 0x000000790500720c */ /* 0x000fe20003fa4070 */
[----:B------:R-:W-:Y:S01]  /*2450*/  @!P6 IMAD.IADD R117, R117, 0x1, -R5 ;  /* 0x000000017575e824 */ /* 0x000fe200078e0a05 */
[C---:B------:R-:W-:Y:S01]  /*2460*/  ISETP.GT.U32.AND P6, PT, R5.reuse, R123, PT ;  /* 0x0000007b0500720c */ /* 0x040fe20003fc4070 */
[----:B------:R-:W-:Y:S01]  /*2470*/  @!P2 IMAD.MOV R113, RZ, RZ, -R113 ;  /* 0x000000ffff71a224 */ /* 0x000fe200078e0a71 */
[----:B------:R-:W-:Y:S01]  /*2480*/  ISETP.GT.U32.AND P2, PT, R5, R119, PT ;  /* 0x000000770500720c */ /* 0x000fe20003f44070 */
[----:B------:R-:W-:-:S04]  /*2490*/  IMAD.HI.U32 R3, R0, R125, RZ ;  /* 0x0000007d00037227 */ /* 0x000fc800078e00ff */
[----:B------:R-:W-:Y:S02]  /*24a0*/  IMAD.MOV R4, RZ, RZ, -R3 ;  /* 0x000000ffff047224 */ /* 0x000fe400078e0a03 */
[----:B------:R-:W-:-:S04]  /*24b0*/  IMAD.HI.U32 R3, R0, R127, RZ ;  /* 0x0000007f00037227 */ /* 0x000fc800078e00ff */
[----:B------:R-:W-:Y:S01]  /*24c0*/  @!P5 IMAD.IADD R121, R121, 0x1, -R5 ;  /* 0x000000017979d824 */ /* 0x000fe200078e0a05 */
[----:B------:R-:W-:Y:S01]  /*24d0*/  @!P6 IADD3 R123, R123, -R5, RZ ;  /* 0x800000057b7be210 */ /* 0x000fe20007ffe0ff */
[----:B------:R-:W-:Y:S02]  /*24e0*/  IMAD R125, R5, R4, R125 ;  /* 0x00000004057d7224 */ /* 0x000fe400078e027d */
[----:B------:R-:W-:Y:S01]  /*24f0*/  @!P2 IMAD.IADD R119, R119, 0x1, -R5 ;  /* 0x000000017777a824 */ /* 0x000fe200078e0a05 */
[C---:B------:R-:W-:Y:S01]  /*2500*/  ISETP.GT.U32.AND P6, PT, R5.reuse, R121, PT ;  /* 0x000000790500720c */ /* 0x040fe20003fc4070 */
[----:B------:R-:W-:Y:S01]  /*2510*/  IMAD.MOV R4, RZ, RZ, -R3 ;  /* 0x000000ffff047224 */ /* 0x000fe200078e0a03 */
[C---:B------:R-:W-:Y:S01]  /*2520*/  ISETP.GT.U32.AND P2, PT, R5.reuse, R117, PT ;  /* 0x000000750500720c */ /* 0x040fe20003f44070 */
[----:B------:R-:W-:Y:S01]  /*2530*/  IMAD.HI.U32 R3, R0, R129, RZ ;  /* 0x0000008100037227 */ /* 0x000fe200078e00ff */
[----:B------:R-:W-:-:S03]  /*2540*/  ISETP.GT.U32.AND P5, PT, R5, R119, PT ;  /* 0x000000770500720c */ /* 0x000fc60003fa4070 */
[----:B------:R-:W-:Y:S02]  /*2550*/  IMAD R127, R5, R4, R127 ;  /* 0x00000004057f7224 */ /* 0x000fe400078e027f */
[----:B------:R-:W-:-:S04]  /*2560*/  IMAD.HI.U32 R4, R0, R131, RZ ;  /* 0x0000008300047227 */ /* 0x000fc800078e00ff */
[----:B------:R-:W-:Y:S01]  /*2570*/  @!P6 IMAD.IADD R121, R121, 0x1, -R5 ;  /* 0x000000017979e824 */ /* 0x000fe200078e0a05 */
[----:B------:R-:W-:Y:S01]  /*2580*/  ISETP.GT.U32.AND P6, PT, R5, R127, PT ;  /* 0x0000007f0500720c */ /* 0x000fe20003fc4070 */
[----:B------:R-:W-:Y:S02]  /*2590*/  IMAD.MOV R6, RZ, RZ, -R3 ;  /* 0x000000ffff067224 */ /* 0x000fe400078e0a03 */
[----:B------:R-:W-:Y:S01]  /*25a0*/  @!P5 IMAD.IADD R119, R119, 0x1, -R5 ;  /* 0x000000017777d824 */ /* 0x000fe200078e0a05 */
[----:B------:R-:W-:Y:S01]  /*25b0*/  ISETP.GE.AND P5, PT, R7, RZ, PT ;  /* 0x000000ff0700720c */ /* 0x000fe20003fa6270 */
[----:B------:R-:W-:Y:S01]  /*25c0*/  IMAD.MOV R4, RZ, RZ, -R4 ;  /* 0x000000ffff047224 */ /* 0x000fe200078e0a04 */
[----:B------:R-:W-:Y:S01]  /*25d0*/  IADD3 R7, R2, 0xa8, RZ ;  /* 0x000000a802077810 */ /* 0x000fe20007ffe0ff */
[----:B------:R-:W-:Y:S02]  /*25e0*/  @!P4 IMAD.MOV R119, RZ, RZ, -R119 ;  /* 0x000000ffff77c224 */ /* 0x000fe400078e0a77 */
[C---:B------:R-:W-:Y:S01]  /*25f0*/  IMAD R131, R5.reuse, R4, R131 ;  /* 0x0000000405837224 */ /* 0x040fe200078e0283 */
[----:B------:R-:W-:Y:S01]  /*2600*/  IABS R133, R7 ;  /* 0x0000000700857213 */ /* 0x000fe20000000000 */
[----:B------:R-:W-:Y:S01]  /*2610*/  @!P1 IMAD.MOV R115, RZ, RZ, -R115 ;  /* 0x000000ffff739224 */ /* 0x000fe200078e0a73 */
[----:B------:R-:W-:Y:S01]  /*2620*/  ISETP.GT.U32.AND P1, PT, R5, R123, PT ;  /* 0x0000007b0500720c */ /* 0x000fe20003f24070 */
[----:B------:R-:W-:-:S02]  /*2630*/  @!P6 IMAD.IADD R127, R127, 0x1, -R5 ;  /* 0x000000017f7fe824 */ /* 0x000fc400078e0a05 */
[----:B------:R-:W-:-:S03]  /*2640*/  IMAD.HI.U32 R3, R0, R133, RZ ;  /* 0x0000008500037227 */ /* 0x000fc600078e00ff */
[----:B------:R-:W-:Y:S01]  /*2650*/  ISETP.GT.U32.AND P4, PT, R5, R127, PT ;  /* 0x0000007f0500720c */ /* 0x000fe20003f84070 */
[----:B------:R-:W-:Y:S02]  /*2660*/  IMAD.MOV R4, RZ, RZ, -R3 ;  /* 0x000000ffff047224 */ /* 0x000fe400078e0a03 */
[----:B------:R-:W-:Y:S01]  /*2670*/  @!P2 IMAD.IADD R117, R117, 0x1, -R5 ;  /* 0x000000017575a824 */ /* 0x000fe200078e0a05 */
[C---:B------:R-:W-:Y:S01]  /*2680*/  ISETP.GT.U32.AND P2, PT, R5.reuse, R125, PT ;  /* 0x0000007d0500720c */ /* 0x040fe20003f44070 */
[C---:B------:R-:W-:Y:S02]  /*2690*/  IMAD R133, R5.reuse, R4, R133 ;  /* 0x0000000405857224 */ /* 0x040fe400078e0285 */
[----:B------:R-:W-:Y:S01]  /*26a0*/  IMAD R129, R5, R6, R129 ;  /* 0x0000000605817224 */ /* 0x000fe200078e0281 */
[----:B------:R-:W-:Y:S01]  /*26b0*/  IADD3 R6, R2, 0xa6, RZ ;  /* 0x000000a602067810 */ /* 0x000fe20007ffe0ff */
[----:B------:R-:W-:Y:S01]  /*26c0*/  @!P1 IMAD.IADD R123, R123, 0x1, -R5 ;  /* 0x000000017b7b9824 */ /* 0x000fe200078e0a05 */
[----:B------:R-:W-:Y:S01]  /*26d0*/  ISETP.GE.AND P1, PT, R10, RZ, PT ;  /* 0x000000ff0a00720c */ /* 0x000fe20003f26270 */
[----:B------:R-:W-:Y:S01]  /*26e0*/  @!P0 IMAD.MOV R121, RZ, RZ, -R121 ;  /* 0x000000ffff798224 */ /* 0x000fe200078e0a79 */
[----:B------:R-:W-:Y:S01]  /*26f0*/  IABS R135, R6 ;  /* 0x0000000600877213 */ /* 0x000fe20000000000 */
[----:B------:R-:W-:Y:S01]  /*2700*/  @!P4 IMAD.IADD R127, R127, 0x1, -R5 ;  /* 0x000000017f7fc824 */ /* 0x000fe200078e0a05 */
[----:B------:R-:W-:Y:S01]  /*2710*/  ISETP.GT.U32.AND P4, PT, R5, R133, PT ;  /* 0x000000850500720c */ /* 0x000fe20003f84070 */
[----:B------:R-:W-:Y:S01]  /*2720*/  @!P5 IMAD.MOV R123, RZ, RZ, -R123 ;  /* 0x000000ffff7bd224 */ /* 0x000fe200078e0a7b */
[----:B------:R-:W-:Y:S01]  /*2730*/  IADD3 R10, R2, 0xa4, RZ ;  /* 0x000000a4020a7810 */ /* 0x000fe20007ffe0ff */
[----:B------:R-:W-:Y:S01]  /*2740*/  @!P2 IMAD.IADD R125, R125, 0x1, -R5 ;  /* 0x000000017d7da824 */ /* 0x000fe200078e0a05 */
[----:B------:R-:W-:Y:S01]  /*2750*/  @!P3 IADD3 R117, -R117, RZ, RZ ;  /* 0x000000ff7575b210 */ /* 0x000fe20007ffe1ff */
[----:B------:R-:W-:Y:S01]  /*2760*/  IMAD.HI.U32 R3, R0, R135, RZ ;  /* 0x0000008700037227 */ /* 0x000fe200078e00ff */
[----:B------:R-:W-:-:S02]  /*2770*/  ISETP.GT.U32.AND P6, PT, R5, R129, PT ;  /* 0x000000810500720c */ /* 0x000fc40003fc4070 */
[C---:B------:R-:W-:Y:S01]  /*2780*/  ISETP.GT.U32.AND P3, PT, R5.reuse, R125, PT ;  /* 0x0000007d0500720c */ /* 0x040fe20003f64070 */
[----:B------:R-:W-:Y:S01]  /*2790*/  IMAD.MOV R4, RZ, RZ, -R3 ;  /* 0x000000ffff047224 */ /* 0x000fe200078e0a03 */
[----:B------:R-:W-:Y:S02]  /*27a0*/  IABS R137, R10 ;  /* 0x0000000a00897213 */ /* 0x000fe40000000000 */
[C---:B------:R-:W-:Y:S01]  /*27b0*/  ISETP.GT.U32.AND P5, PT, R5.reuse, R131, PT ;  /* 0x000000830500720c */ /* 0x040fe20003fa4070 */
[----:B------:R-:W-:Y:S01]  /*27c0*/  IMAD R135, R5, R4, R135 ;  /* 0x0000000405877224 */ /* 0x000fe200078e0287 */
[----:B------:R-:W-:Y:S01]  /*27d0*/  @!P4 IADD3 R133, R133, -R5, RZ ;  /* 0x800000058585c210 */ /* 0x000fe20007ffe0ff */
[----:B------:R-:W-:Y:S01]  /*27e0*/  IMAD.HI.U32 R3, R0, R137, RZ ;  /* 0x0000008900037227 */ /* 0x000fe200078e00ff */
[----:B------:R-:W-:Y:S02]  /*27f0*/  ISETP.GE.AND P2, PT, R12, RZ, PT ;  /* 0x000000ff0c00720c */ /* 0x000fe40003f46270 */
[----:B------:R-:W-:Y:S01]  /*2800*/  ISETP.GT.U32.AND P4, PT, R5, R133, PT ;  /* 0x000000850500720c */ /* 0x000fe20003f84070 */
[----:B------:R-:W-:Y:S01]  /*2810*/  IMAD.MOV R4, RZ, RZ, -R3 ;  /* 0x000000ffff047224 */ /* 0x000fe200078e0a03 */
[----:B------:R-:W-:Y:S01]  /*2820*/  ISETP.GE.AND P0, PT, R14, RZ, PT ;  /* 0x000000ff0e00720c */ /* 0x000fe20003f06270 */
[--C-:B------:R-:W-:Y:S01]  /*2830*/  @!P3 IMAD.IADD R125, R125, 0x1, -R5.reuse ;  /* 0x000000017d7db824 */ /* 0x100fe200078e0a05 */
[C---:B------:R-:W-:Y:S01]  /*2840*/  IADD3 R12, R2.reuse, 0xa0, RZ ;  /* 0x000000a0020c7810 */ /* 0x040fe20007ffe0ff */
[----:B------:R-:W-:Y:S01]  /*2850*/  @!P6 IMAD.IADD R129, R129, 0x1, -R5 ;  /* 0x000000018181e824 */ /* 0x000fe200078e0a05 */
[----:B------:R-:W-:Y:S01]  /*2860*/  ISETP.GE.AND P6, PT, R7, RZ, PT ;  /* 0x000000ff0700720c */ /* 0x000fe20003fc6270 */
[----:B------:R-:W-:Y:S01]  /*2870*/  IMAD R137, R5, R4, R137 ;  /* 0x0000000405897224 */ /* 0x000fe200078e0289 */
[----:B------:R-:W-:Y:S01]  /*2880*/  IADD3 R7, R2, 0xa2, RZ ;  /* 0x000000a202077810 */ /* 0x000fe20007ffe0ff */
[----:B------:R-:W-:Y:S01]  /*2890*/  @!P5 IMAD.IADD R131, R131, 0x1, -R5 ;  /* 0x000000018383d824 */ /* 0x000fe200078e0a05 */
[----:B------:R-:W-:Y:S01]  /*28a0*/  IABS R155, R12 ;  /* 0x0000000c009b7213 */ /* 0x000fe20000000000 */
[----:B------:R-:W-:Y:S01]  /*28b0*/  @!P1 IMAD.MOV R125, RZ, RZ, -R125 ;  /* 0x000000ffff7d9224 */ /* 0x000fe200078e0a7d */
[----:B------:R-:W-:Y:S01]  /*28c0*/  ISETP.GT.U32.AND P1, PT, R5, R129, PT ;  /* 0x000000810500720c */ /* 0x000fe20003f24070 */
[----:B------:R-:W-:Y:S01]  /*28d0*/  @!P4 IMAD.IADD R133, R133, 0x1, -R5 ;  /* 0x000000018585c824 */ /* 0x000fe200078e0a05 */
[C---:B------:R-:W-:Y:S01]  /*28e0*/  ISETP.GT.U32.AND P4, PT, R5.reuse, R137, PT ;  /* 0x000000890500720c */ /* 0x040fe20003f84070 */
[----:B------:R-:W-:Y:S01]  /*28f0*/  IMAD.HI.U32 R4, R0, R155, RZ ;  /* 0x0000009b00047227 */ /* 0x000fe200078e00ff */
[----:B------:R-:W-:-:S02]  /*2900*/  ISETP.GT.U32.AND P5, PT, R5, R131, PT ;  /* 0x000000830500720c */ /* 0x000fc40003fa4070 */
[----:B------:R-:W-:Y:S01]  /*2910*/  IABS R139, R7 ;  /* 0x00000007008b7213 */ /* 0x000fe20000000000 */
[----:B------:R-:W-:Y:S01]  /*2920*/  IMAD.MOV R4, RZ, RZ, -R4 ;  /* 0x000000ffff047224 */ /* 0x000fe200078e0a04 */
[----:B------:R-:W-:Y:S01]  /*2930*/  IADD3 R14, R2, 0x9e, RZ ;  /* 0x0000009e020e7810 */ /* 0x000fe20007ffe0ff */
[----:B------:R-:W-:Y:S01]  /*2940*/  @!P2 IMAD.MOV R127, RZ, RZ, -R127 ;  /* 0x000000ffff7fa224 */ /* 0x000fe200078e0a7f */
[----:B------:R-:W-:Y:S01]  /*2950*/  ISETP.GE.AND P3, PT, R16, RZ, PT ;  /* 0x000000ff1000720c */ /* 0x000fe20003f66270 */
[----:B------:R-:W-:Y:S01]  /*2960*/  IMAD.HI.U32 R3, R0, R139, RZ ;  /* 0x0000008b00037227 */ /* 0x000fe200078e00ff */
[----:B------:R-:W-:Y:S02]  /*2970*/  IABS R157, R14 ;  /* 0x0000000e009d7213 */ /* 0x000fe40000000000 */
[----:B------:R-:W-:Y:S01]  /*2980*/  IADD3 R16, R2, 0x70, RZ ;  /* 0x0000007002107810 */ /* 0x000fe20007ffe0ff */
[--C-:B------:R-:W-:Y:S01]  /*2990*/  @!P1 IMAD.IADD R129, R129, 0x1, -R5.reuse ;  /* 0x0000000181819824 */ /* 0x100fe200078e0a05 */
[----:B------:R-:W-:Y:S01]  /*29a0*/  ISETP.GT.U32.AND P1, PT, R5, R135, PT ;  /* 0x000000870500720c */ /* 0x000fe20003f24070 */
[--C-:B------:R-:W-:Y:S01]  /*29b0*/  @!P4 IMAD.IADD R137, R137, 0x1, -R5.reuse ;  /* 0x000000018989c824 */ /* 0x100fe200078e0a05 */
[----:B------:R-:W-:Y:S01]  /*29c0*/  IABS R203, R16 ;  /* 0x0000001000cb7213 */ /* 0x000fe20000000000 */
[----:B------:R-:W-:Y:S01]  /*29d0*/  @!P5 IMAD.IADD R131, R131, 0x1, -R5 ;  /* 0x000000018383d824 */ /* 0x000fe200078e0a05 */
[----:B------:R-:W-:Y:S01]  /*29e0*/  ISETP.GE.AND P5, PT, R6, RZ, PT ;  /* 0x000000ff0600720c */ /* 0x000fe20003fa6270 */
[----:B------:R-:W-:Y:S01]  /*29f0*/  IMAD.MOV R6, RZ, RZ, -R3 ;  /* 0x000000ffff067224 */ /* 0x000fe200078e0a03 */
[----:B------:R-:W-:Y:S01]  /*2a00*/  @!P0 IADD3 R129, -R129, RZ, RZ ;  /* 0x000000ff81818210 */ /* 0x000fe20007ffe1ff */
[----:B------:R-:W-:Y:S01]  /*2a10*/  IMAD.HI.U32 R3, R0, R157, RZ ;  /* 0x0000009d00037227 */ /* 0x000fe200078e00ff */
[----:B------:R-:W-:-:S03]  /*2a20*/  ISETP.GT.U32.AND P0, PT, R5, R137, PT ;  /* 0x000000890500720c */ /* 0x000fc60003f04070 */
[----:B------:R-:W-:Y:S02]  /*2a30*/  IMAD R155, R5, R4, R155 ;  /* 0x00000004059b7224 */ /* 0x000fe400078e029b */
[----:B------:R-:W-:Y:S02]  /*2a40*/  IMAD.MOV R4, RZ, RZ, -R3 ;  /* 0x000000ffff047224 */ /* 0x000fe400078e0a03 */
[----:B------:R-:W-:Y:S01]  /*2a50*/  @!P1 IMAD.IADD R135, R135, 0x1, -R5 ;  /* 0x0000000187879824 */ /* 0x000fe200078e0a05 */
[----:B------:R-:W-:Y:S01]  /*2a60*/  ISETP.GE.AND P1, PT, R10, RZ, PT ;  /* 0x000000ff0a00720c */ /* 0x000fe20003f26270 */
[C---:B------:R-:W-:Y:S01]  /*2a70*/  IMAD R157, R5.reuse, R4, R157 ;  /* 0x00000004059d7224 */ /* 0x040fe200078e029d */
[C---:B------:R-:W-:Y:S01]  /*2a80*/  IADD3 R10, R2.reuse, 0x9c, RZ ;  /* 0x0000009c020a7810 */ /* 0x040fe20007ffe0ff */
[----:B------:R-:W-:Y:S01]  /*2a90*/  IMAD R139, R5, R6, R139 ;  /* 0x00000006058b7224 */ /* 0x000fe200078e028b */
[----:B------:R-:W-:Y:S01]  /*2aa0*/  IADD3 R6, R2, 0x9a, RZ ;  /* 0x0000009a02067810 */ /* 0x000fe20007ffe0ff */
[----:B------:R-:W-:Y:S01]  /*2ab0*/  @!P0 IMAD.IADD R137, R137, 0x1, -R5 ;  /* 0x0000000189898824 */ /* 0x000fe200078e0a05 */
[C---:B------:R-:W-:Y:S01]  /*2ac0*/  ISETP.GT.U32.AND P0, PT, R5.reuse, R157, PT ;  /* 0x0000009d0500720c */ /* 0x040fe20003f04070 */
[----:B------:R-:W-:Y:S01]  /*2ad0*/  @!P6 IMAD.MOV R133, RZ, RZ, -R133 ;  /* 0x000000ffff85e224 */ /* 0x000fe200078e0a85 */
[----:B------:R-:W-:Y:S01]  /*2ae0*/  IABS R159, R10 ;  /* 0x0000000a009f7213 */ /* 0x000fe20000000000 */
[----:B------:R-:W-:Y:S01]  /*2af0*/  @!P3 IMAD.MOV R131, RZ, RZ, -R131 ;  /* 0x000000ffff83b224 */ /* 0x000fe200078e0a83 */
[----:B------:R-:W-:-:S02]  /*2b00*/  ISETP.GT.U32.AND P2, PT, R5, R139, PT ;  /* 0x0000008b0500720c */ /* 0x000fc40003f44070 */
[C---:B------:R-:W-:Y:S01]  /*2b10*/  ISETP.GT.U32.AND P4, PT, R5.reuse, R135, PT ;  /* 0x000000870500720c */ /* 0x040fe20003f84070 */
[----:B------:R-:W-:Y:S01]  /*2b20*/  IMAD.HI.U32 R3, R0, R159, RZ ;  /* 0x0000009f00037227 */ /* 0x000fe200078e00ff */
[----:B------:R-:W-:Y:S02]  /*2b30*/  ISETP.GT.U32.AND P6, PT, R5, R155, PT ;  /* 0x0000009b0500720c */ /* 0x000fe40003fc4070 */
[----:B------:R-:W-:Y:S01]  /*2b40*/  IABS R161, R6 ;  /* 0x0000000600a17213 */ /* 0x000fe20000000000 */
[----:B------:R-:W-:Y:S01]  /*2b50*/  IMAD.MOV R4, RZ, RZ, -R3 ;  /* 0x000000ffff047224 */ /* 0x000fe200078e0a03 */
[----:B------:R-:W-:Y:S01]  /*2b60*/  ISETP.GE.AND P3, PT, R7, RZ, PT ;  /* 0x000000ff0700720c */ /* 0x000fe20003f66270 */
[----:B------:R-:W-:Y:S01]  /*2b70*/  @!P0 IMAD.IADD R157, R157, 0x1, -R5 ;  /* 0x000000019d9d8824 */ /* 0x000fe200078e0a05 */
[----:B------:R-:W-:Y:S01]  /*2b80*/  IADD3 R7, R2, 0x98, RZ ;  /* 0x0000009802077810 */ /* 0x000fe20007ffe0ff */
[----:B------:R-:W-:-:S03]  /*2b90*/  IMAD.HI.U32 R3, R0, R161, RZ ;  /* 0x000000a100037227 */ /* 0x000fc600078e00ff */
[----:B------:R-:W-:Y:S01]  /*2ba0*/  ISETP.GT.U32.AND P0, PT, R5, R157, PT ;  /* 0x0000009d0500720c */ /* 0x000fe20003f04070 */
[----:B------:R-:W-:Y:S01]  /*2bb0*/  @!P2 IMAD.IADD R139, R139, 0x1, -R5 ;  /* 0x000000018b8ba824 */ /* 0x000fe200078e0a05 */
[----:B------:R-:W-:Y:S01]  /*2bc0*/  ISETP.GE.AND P2, PT, R14, RZ, PT ;  /* 0x000000ff0e00720c */ /* 0x000fe20003f46270 */
[----:B------:R-:W-:Y:S01]  /*2bd0*/  IMAD R159, R5, R4, R159 ;  /* 0x00000004059f7224 */ /* 0x000fe200078e029f */
[----:B------:R-:W-:Y:S01]  /*2be0*/  IADD3 R4, -R3, RZ, RZ ;  /* 0x000000ff03047210 */ /* 0x000fe20007ffe1ff */
[--C-:B------:R-:W-:Y:S01]  /*2bf0*/  @!P4 IMAD.IADD R135, R135, 0x1, -R5.reuse ;  /* 0x000000018787c824 */ /* 0x100fe200078e0a05 */
[----:B------:R-:W-:Y:S01]  /*2c00*/  IABS R163, R7 ;  /* 0x0000000700a37213 */ /* 0x000fe20000000000 */
[----:B------:R-:W-:Y:S01]  /*2c10*/  @!P6 IMAD.IADD R155, R155, 0x1, -R5 ;  /* 0x000000019b9be824 */ /* 0x000fe200078e0a05 */
[C---:B------:R-:W-:Y:S01]  /*2c20*/  ISETP.GT.U32.AND P6, PT, R5.reuse, R139, PT ;  /* 0x0000008b0500720c */ /* 0x040fe20003fc4070 */
[----:B------:R-:W-:Y:S01]  /*2c30*/  @!P5 IMAD.MOV R135, RZ, RZ, -R135 ;  /* 0x000000ffff87d224 */ /* 0x000fe200078e0a87 */
[----:B------:R-:W-:Y:S01]  /*2c40*/  ISETP.GE.AND P4, PT, R12, RZ, PT ;  /* 0x000000ff0c00720c */ /* 0x000fe20003f86270 */
[C---:B------:R-:W-:Y:S01]  /*2c50*/  IMAD R161, R5.reuse, R4, R161 ;  /* 0x0000000405a17224 */ /* 0x040fe200078e02a1 */
[----:B------:R-:W-:Y:S01]  /*2c60*/  ISETP.GT.U32.AND P5, PT, R5, R155, PT ;  /* 0x0000009b0500720c */ /* 0x000fe20003fa4070 */
[----:B------:R-:W-:Y:S01]  /*2c70*/  @!P0 IMAD.IADD R157, R157, 0x1, -R5 ;  /* 0x000000019d9d8824 */ /* 0x000fe200078e0a05 */
[----:B------:R-:W-:Y:S01]  /*2c80*/  IADD3 R12, R2, 0x86, RZ ;  /* 0x00000086020c7810 */ /* 0x000fe20007ffe0ff */
[----:B------:R-:W-:Y:S01]  /*2c90*/  IMAD.HI.U32 R3, R0, R163, RZ ;  /* 0x000000a300037227 */ /* 0x000fe200078e00ff */
[----:B------:R-:W-:-:S02]  /*2ca0*/  ISETP.GT.U32.AND P0, PT, R5, R161, PT ;  /* 0x000000a10500720c */ /* 0x000fc40003f04070 */
[----:B------:R-:W-:Y:S01]  /*2cb0*/  IABS R181, R12 ;  /* 0x0000000c00b57213 */ /* 0x000fe20000000000 */
[----:B------:R-:W-:Y:S01]  /*2cc0*/  @!P1 IMAD.MOV R137, RZ, RZ, -R137 ;  /* 0x000000ffff899224 */ /* 0x000fe200078e0a89 */
[----:B------:R-:W-:Y:S01]  /*2cd0*/  ISETP.GE.AND P1, PT, R10, RZ, PT ;  /* 0x000000ff0a00720c */ /* 0x000fe20003f26270 */
[----:B------:R-:W-:Y:S01]  /*2ce0*/  @!P6 IMAD.IADD R139, R139, 0x1, -R5 ;  /* 0x000000018b8be824 */ /* 0x000fe200078e0a05 */
[----:B------:R-:W-:Y:S01]  /*2cf0*/  ISETP.GT.U32.AND P6, PT, R5, R159, PT ;  /* 0x0000009f0500720c */ /* 0x000fe20003fc4070 */
[----:B------:R-:W-:Y:S01]  /*2d00*/  IMAD.MOV R4, RZ, RZ, -R3 ;  /* 0x000000ffff047224 */ /* 0x000fe200078e0a03 */
[----:B------:R-:W-:Y:S01]  /*2d10*/  IADD3 R10, R2, 0x94, RZ ;  /* 0x00000094020a7810 */ /* 0x000fe20007ffe0ff */
[----:B------:R-:W-:Y:S01]  /*2d20*/  @!P5 IMAD.IADD R155, R155, 0x1, -R5 ;  /* 0x000000019b9bd824 */ /* 0x000fe200078e0a05 */
[----:B------:R-:W-:Y:S01]  /*2d30*/  ISETP.GE.AND P5, PT, R6, RZ, PT ;  /* 0x000000ff0600720c */ /* 0x000fe20003fa6270 */
[----:B------:R-:W-:Y:S01]  /*2d40*/  @!P2 IMAD.MOV R157, RZ, RZ, -R157 ;  /* 0x000000ffff9da224 */ /* 0x000fe200078e0a9d */
[----:B------:R-:W-:Y:S01]  /*2d50*/  IADD3 R6, R2, 0x96, RZ ;  /* 0x0000009602067810 */ /* 0x000fe20007ffe0ff */
[----:B------:R-:W-:Y:S01]  /*2d60*/  @!P0 IMAD.IADD R161, R161, 0x1, -R5 ;  /* 0x00000001a1a18824 */ /* 0x000fe200078e0a05 */
[----:B------:R-:W-:Y:S01]  /*2d70*/  IABS R167, R10 ;  /* 0x0000000a00a77213 */ /* 0x000fe20000000000 */
[C---:B------:R-:W-:Y:S01]  /*2d80*/  IMAD R163, R5.reuse, R4, R163 ;  /* 0x0000000405a37224 */ /* 0x040fe200078e02a3 */
[----:B------:R-:W-:Y:S01]  /*2d90*/  IABS R165, R6 ;  /* 0x0000000600a57213 */ /* 0x000fe20000000000 */
[----:B------:R-:W-:Y:S01]  /*2da0*/  @!P4 IMAD.MOV R155, RZ, RZ, -R155 ;  /* 0x000000ffff9bc224 */ /* 0x000fe200078e0a9b */
[----:B------:R-:W-:Y:S01]  /*2db0*/  ISETP.GT.U32.AND P0, PT, R5, R161, PT ;  /* 0x000000a10500720c */ /* 0x000fe20003f04070 */
[----:B------:R-:W-:Y:S01]  /*2dc0*/  @!P6 IMAD.IADD R159, R159, 0x1, -R5 ;  /* 0x000000019f9fe824 */ /* 0x000fe200078e0a05 */
[----:B------:R-:W-:Y:S01]  /*2dd0*/  ISETP.GE.AND P2, PT, R6, RZ, PT ;  /* 0x000000ff0600720c */ /* 0x000fe20003f46270 */
[----:B------:R-:W-:Y:S01]  /*2de0*/  IMAD.HI.U32 R3, R0, R165, RZ ;  /* 0x000000a500037227 */ /* 0x000fe200078e00ff */
[----:B------:R-:W-:-:S02]  /*2df0*/  ISETP.GT.U32.AND P4, PT, R5, R163, PT ;  /* 0x000000a30500720c */ /* 0x000fc40003f84070 */
[----:B------:R-:W-:Y:S01]  /*2e00*/  ISETP.GT.U32.AND P6, PT, R5, R159, PT ;  /* 0x0000009f0500720c */ /* 0x000fe20003fc4070 */
[----:B------:R-:W-:Y:S01]  /*2e10*/  IMAD.MOV R6, RZ, RZ, -R3 ;  /* 0x000000ffff067224 */ /* 0x000fe200078e0a03 */
[----:B------:R-:W-:Y:S01]  /*2e20*/  IADD3 R14, R2, 0x72, RZ ;  /* 0x00000072020e7810 */ /* 0x000fe20007ffe0ff */
[----:B------:R-:W-:-:S03]  /*2e30*/  IMAD.HI.U32 R4, R0, R167, RZ ;  /* 0x000000a700047227 */ /* 0x000fc600078e00ff */
[----:B------:R-:W-:Y:S01]  /*2e40*/  IABS R201, R14 ;  /* 0x0000000e00c97213 */ /* 0x000fe20000000000 */
[----:B------:R-:W-:Y:S01]  /*2e50*/  IMAD R165, R5, R6, R165 ;  /* 0x0000000605a57224 */ /* 0x000fe200078e02a5 */
[----:B------:R-:W-:Y:S01]  /*2e60*/  IADD3 R4, -R4, RZ, RZ ;  /* 0x000000ff04047210 */ /* 0x000fe20007ffe1ff */
[----:B------:R-:W-:Y:S02]  /*2e70*/  @!P0 IMAD.IADD R161, R161, 0x1, -R5 ;  /* 0x00000001a1a18824 */ /* 0x000fe400078e0a05 */
[----:B------:R-:W-:Y:S01]  /*2e80*/  @!P3 IMAD.MOV R139, RZ, RZ, -R139 ;  /* 0x000000ffff8bb224 */ /* 0x000fe200078e0a8b */
[----:B------:R-:W-:Y:S01]  /*2e90*/  ISETP.GT.U32.AND P0, PT, R5, R165, PT ;  /* 0x000000a50500720c */ /* 0x000fe20003f04070 */
[----:B------:R-:W-:Y:S01]  /*2ea0*/  @!P6 IMAD.IADD R159, R159, 0x1, -R5 ;  /* 0x000000019f9fe824 */ /* 0x000fe200078e0a05 */
[----:B------:R-:W-:Y:S01]  /*2eb0*/  ISETP.GE.AND P3, PT, R7, RZ, PT ;  /* 0x000000ff0700720c */ /* 0x000fe20003f66270 */
[----:B------:R-:W-:Y:S01]  /*2ec0*/  IMAD R167, R5, R4, R167 ;  /* 0x0000000405a77224 */ /* 0x000fe200078e02a7 */
[C---:B------:R-:W-:Y:S01]  /*2ed0*/  IADD3 R7, R2.reuse, 0x92, RZ ;  /* 0x0000009202077810 */ /* 0x040fe20007ffe0ff */
[----:B------:R-:W-:Y:S01]  /*2ee0*/  @!P1 IMAD.MOV R159, RZ, RZ, -R159 ;  /* 0x000000ffff9f9224 */ /* 0x000fe200078e0a9f */
[----:B------:R-:W-:Y:S01]  /*2ef0*/  IADD3 R4, R2, 0x90, RZ ;  /* 0x0000009002047810 */ /* 0x000fe20007ffe0ff */
[----:B------:R-:W-:Y:S01]  /*2f00*/  @!P4 IMAD.IADD R163, R163, 0x1, -R5 ;  /* 0x00000001a3a3c824 */ /* 0x000fe200078e0a05 */
[----:B------:R-:W-:Y:S01]  /*2f10*/  ISETP.GT.U32.AND P1, PT, R5, R167, PT ;  /* 0x000000a70500720c */ /* 0x000fe20003f24070 */
[----:B------:R-:W-:Y:S01]  /*2f20*/  @!P5 IMAD.MOV R161, RZ, RZ, -R161 ;  /* 0x000000ffffa1d224 */ /* 0x000fe200078e0aa1 */
[----:B------:R-:W-:-:S02]  /*2f30*/  IABS R169, R7 ;  /* 0x0000000700a97213 */ /* 0x000fc40000000000 */
[----:B------:R-:W-:Y:S01]  /*2f40*/  ISETP.GT.U32.AND P4, PT, R5, R163, PT ;  /* 0x000000a30500720c */ /* 0x000fe20003f84070 */
[----:B------:R-:W-:Y:S01]  /*2f50*/  @!P0 IMAD.IADD R165, R165, 0x1, -R5 ;  /* 0x00000001a5a58824 */ /* 0x000fe200078e0a05 */
[----:B------:R-:W-:Y:S01]  /*2f60*/  IABS R173, R4 ;  /* 0x0000000400ad7213 */ /* 0x000fe20000000000 */
[----:B------:R-:W-:Y:S01]  /*2f70*/  IMAD.HI.U32 R3, R0, R169, RZ ;  /* 0x000000a900037227 */ /* 0x000fe200078e00ff */
[----:B------:R-:W-:Y:S02]  /*2f80*/  ISETP.GE.AND P6, PT, R10, RZ, PT ;  /* 0x000000ff0a00720c */ /* 0x000fe40003fc6270 */
[----:B------:R-:W-:Y:S01]  /*2f90*/  ISETP.GT.U32.AND P0, PT, R5, R165, PT ;  /* 0x000000a50500720c */ /* 0x000fe20003f04070 */
[----:B------:R-:W-:Y:S01]  /*2fa0*/  IMAD.MOV R6, RZ, RZ, -R3 ;  /* 0x000000ffff067224 */ /* 0x000fe200078e0a03 */
[----:B------:R-:W-:Y:S01]  /*2fb0*/  IADD3 R10, R2, 0x8e, RZ ;  /* 0x0000008e020a7810 */ /* 0x000fe20007ffe0ff */
[----:B------:R-:W-:Y:S01]  /*2fc0*/  IMAD.HI.U32 R3, R0, R173, RZ ;  /* 0x000000ad00037227 */ /* 0x000fe200078e00ff */
[----:B------:R-:W-:-:S02]  /*2fd0*/  ISETP.GE.AND P5, PT, R7, RZ, PT ;  /* 0x000000ff0700720c */ /* 0x000fc40003fa6270 */
[----:B------:R-:W-:Y:S01]  /*2fe0*/  IABS R171, R10 ;  /* 0x0000000a00ab7213 */ /* 0x000fe20000000000 */
[----:B------:R-:W-:Y:S01]  /*2ff0*/  @!P1 IMAD.IADD R167, R167, 0x1, -R5 ;  /* 0x00000001a7a79824 */ /* 0x000fe200078e0a05 */
[----:B------:R-:W-:Y:S01]  /*3000*/  IADD3 R7, R2, 0x8a, RZ ;  /* 0x0000008a02077810 */ /* 0x000fe20007ffe0ff */
[C---:B------:R-:W-:Y:S02]  /*3010*/  IMAD R169, R5.reuse, R6, R169 ;  /* 0x0000000605a97224 */ /* 0x040fe400078e02a9 */
[----:B------:R-:W-:Y:S01]  /*3020*/  IMAD.MOV R6, RZ, RZ, -R3 ;  /* 0x000000ffff067224 */ /* 0x000fe200078e0a03 */
[----:B------:R-:W-:Y:S01]  /*3030*/  ISETP.GT.U32.AND P1, PT, R5, R167, PT ;  /* 0x000000a70500720c */ /* 0x000fe20003f24070 */
[--C-:B------:R-:W-:Y:S01]  /*3040*/  @!P4 IMAD.IADD R163, R163, 0x1, -R5.reuse ;  /* 0x00000001a3a3c824 */ /* 0x100fe200078e0a05 */
[----:B------:R-:W-:Y:S01]  /*3050*/  ISETP.GE.AND P4, PT, R4, RZ, PT ;  /* 0x000000ff0400720c */ /* 0x000fe20003f86270 */
[----:B------:R-:W-:Y:S01]  /*3060*/  @!P0 IMAD.IADD R165, R165, 0x1, -R5 ;  /* 0x00000001a5a58824 */ /* 0x000fe200078e0a05 */
[----:B------:R-:W-:Y:S01]  /*3070*/  IADD3 R3, R2, 0x8c, RZ ;  /* 0x0000008c02037810 */ /* 0x000fe20007ffe0ff */
[C---:B------:R-:W-:Y:S01]  /*3080*/  IMAD R173, R5.reuse, R6, R173 ;  /* 0x0000000605ad7224 */ /* 0x040fe200078e02ad */
[----:B------:R-:W-:Y:S01]  /*3090*/  ISETP.GT.U32.AND P0, PT, R5, R169, PT ;  /* 0x000000a90500720c */ /* 0x000fe20003f04070 */
[----:B------:R-:W-:Y:S01]  /*30a0*/  IMAD.HI.U32 R4, R0, R171, RZ ;  /* 0x000000ab00047227 */ /* 0x000fe200078e00ff */
[----:B------:R-:W-:-:S02]  /*30b0*/  IABS R175, R3 ;  /* 0x0000000300af7213 */ /* 0x000fc40000000000 */
[----:B------:R-:W-:Y:S01]  /*30c0*/  IABS R177, R7 ;  /* 0x0000000700b17213 */ /* 0x000fe20000000000 */
[----:B------:R-:W-:Y:S01]  /*30d0*/  @!P2 IMAD.MOV R165, RZ, RZ, -R165 ;  /* 0x000000ffffa5a224 */ /* 0x000fe200078e0aa5 */
[----:B------:R-:W-:Y:S01]  /*30e0*/  ISETP.GT.U32.AND P2, PT, R5, R173, PT ;  /* 0x000000ad0500720c */ /* 0x000fe20003f44070 */
[----:B------:R-:W-:Y:S01]  /*30f0*/  @!P1 IMAD.IADD R167, R167, 0x1, -R5 ;  /* 0x00000001a7a79824 */ /* 0x000fe200078e0a05 */
[----:B------:R-:W-:Y:S01]  /*3100*/  IADD3 R4, -R4, RZ, RZ ;  /* 0x000000ff04047210 */ /* 0x000fe20007ffe1ff */
[----:B------:R-:W-:Y:S01]  /*3110*/  @!P3 IMAD.MOV R163, RZ, RZ, -R163 ;  /* 0x000000ffffa3b224 */ /* 0x000fe200078e0aa3 */
[----:B------:R-:W-:Y:S01]  /*3120*/  ISETP.GE.AND P1, PT, R3, RZ, PT ;  /* 0x000000ff0300720c */ /* 0x000fe20003f26270 */
[----:B------:R-:W-:Y:S01]  /*3130*/  @!P6 IMAD.MOV R167, RZ, RZ, -R167 ;  /* 0x000000ffffa7e224 */ /* 0x000fe200078e0aa7 */
[----:B------:R-:W-:Y:S01]  /*3140*/  ISETP.GE.AND P3, PT, R10, RZ, PT ;  /* 0x000000ff0a00720c */ /* 0x000fe20003f66270 */
[----:B------:R-:W-:Y:S01]  /*3150*/  IMAD R171, R5, R4, R171 ;  /* 0x0000000405ab7224 */ /* 0x000fe200078e02ab */
[----:B------:R-:W-:Y:S01]  /*3160*/  IADD3 R10, R2, 0x88, RZ ;  /* 0x00000088020a7810 */ /* 0x000fe20007ffe0ff */
[----:B------:R-:W-:-:S03]  /*3170*/  IMAD.HI.U32 R3, R0, R175, RZ ;  /* 0x000000af00037227 */ /* 0x000fc600078e00ff */
[----:B------:R-:W-:Y:S01]  /*3180*/  ISETP.GT.U32.AND P6, PT, R5, R171, PT ;  /* 0x000000ab0500720c */ /* 0x000fe20003fc4070 */
[----:B------:R-:W-:Y:S01]  /*3190*/  @!P2 IMAD.IADD R173, R173, 0x1, -R5 ;  /* 0x00000001adada824 */ /* 0x000fe200078e0a05 */
[----:B------:R-:W-:Y:S01]  /*31a0*/  IABS R179, R10 ;  /* 0x0000000a00b37213 */ /* 0x000fe20000000000 */
[----:B------:R-:W-:Y:S02]  /*31b0*/  IMAD.MOV R6, RZ, RZ, -R3 ;  /* 0x000000ffff067224 */ /* 0x000fe400078e0a03 */
[----:B------:R-:W-:Y:S01]  /*31c0*/  IMAD.HI.U32 R4, R0, R177, RZ ;  /* 0x000000b100047227 */ /* 0x000fe200078e00ff */
[----:B------:R-:W-:-:S03]  /*31d0*/  ISETP.GT.U32.AND P2, PT, R5, R173, PT ;  /* 0x000000ad0500720c */ /* 0x000fc60003f44070 */
[----:B------:R-:W-:Y:S02]  /*31e0*/  IMAD R175, R5, R6, R175 ;  /* 0x0000000605af7224 */ /* 0x000fe400078e02af */
[--C-:B------:R-:W-:Y:S02]  /*31f0*/  @!P0 IMAD.IADD R169, R169, 0x1, -R5.reuse ;  /* 0x00000001a9a98824 */ /* 0x100fe400078e0a05 */
[----:B------:R-:W-:Y:S02]  /*3200*/  @!P6 IMAD.IADD R171, R171, 0x1, -R5 ;  /* 0x00000001ababe824 */ /* 0x000fe400078e0a05 */
[----:B------:R-:W-:Y:S01]  /*3210*/  IMAD.MOV R4, RZ, RZ, -R4 ;  /* 0x000000ffff047224 */ /* 0x000fe200078e0a04 */
[C---:B------:R-:W-:Y:S01]  /*3220*/  ISETP.GT.U32.AND P0, PT, R5.reuse, R169, PT ;  /* 0x000000a90500720c */ /* 0x040fe20003f04070 */
[----:B------:R-:W-:Y:S01]  /*3230*/  IMAD.HI.U32 R3, R0, R179, RZ ;  /* 0x000000b300037227 */ /* 0x000fe200078e00ff */
[----:B------:R-:W-:-:S03]  /*3240*/  ISETP.GT.U32.AND P6, PT, R5, R171, PT ;  /* 0x000000ab0500720c */ /* 0x000fc60003fc4070 */
[----:B------:R-:W-:Y:S01]  /*3250*/  @!P2 IMAD.IADD R173, R173, 0x1, -R5 ;  /* 0x00000001adada824 */ /* 0x000fe200078e0a05 */
[C---:B------:R-:W-:Y:S01]  /*3260*/  ISETP.GT.U32.AND P2, PT, R5.reuse, R175, PT ;  /* 0x000000af0500720c */ /* 0x040fe20003f44070 */
[----:B------:R-:W-:Y:S01]  /*3270*/  IMAD R177, R5, R4, R177 ;  /* 0x0000000405b17224 */ /* 0x000fe200078e02b1 */
[----:B------:R-:W-:Y:S01]  /*3280*/  IADD3 R6, -R3, RZ, RZ ;  /* 0x000000ff03067210 */ /* 0x000fe20007ffe1ff */
[----:B------:R-:W-:-:S04]  /*3290*/  IMAD.HI.U32 R4, R0, R181, RZ ;  /* 0x000000b500047227 */ /* 0x000fc800078e00ff */
[----:B------:R-:W-:Y:S02]  /*32a0*/  IMAD.MOV R4, RZ, RZ, -R4 ;  /* 0x000000ffff047224 */ /* 0x000fe400078e0a04 */
[----:B------:R-:W-:Y:S02]  /*32b0*/  @!P6 IMAD.IADD R171, R171, 0x1, -R5 ;  /* 0x00000001ababe824 */ /* 0x000fe400078e0a05 */
[----:B------:R-:W-:Y:S02]  /*32c0*/  IMAD R181, R5, R4, R181 ;  /* 0x0000000405b57224 */ /* 0x000fe400078e02b5 */
[----:B------:R-:W-:Y:S02]  /*32d0*/  @!P2 IMAD.IADD R175, R175, 0x1, -R5 ;  /* 0x00000001afafa824 */ /* 0x000fe400078e0a05 */
[----:B------:R-:W-:Y:S01]  /*32e0*/  @!P3 IMAD.MOV R171, RZ, RZ, -R171 ;  /* 0x000000ffffabb224 */ /* 0x000fe200078e0aab */
[----:B------:R-:W-:Y:S01]  /*32f0*/  ISETP.GT.U32.AND P3, PT, R5, R181, PT ;  /* 0x000000b50500720c */ /* 0x000fe20003f64070 */
[----:B------:R-:W-:Y:S01]  /*3300*/  @!P0 IMAD.IADD R169, R169, 0x1, -R5 ;  /* 0x00000001a9a98824 */ /* 0x000fe200078e0a05 */
[C---:B------:R-:W-:Y:S01]  /*3310*/  ISETP.GT.U32.AND P2, PT, R5.reuse, R175, PT ;  /* 0x000000af0500720c */ /* 0x040fe20003f44070 */
[C---:B------:R-:W-:Y:S01]  /*3320*/  IMAD R179, R5.reuse, R6, R179 ;  /* 0x0000000605b37224 */ /* 0x040fe200078e02b3 */
[----:B------:R-:W-:Y:S01]  /*3330*/  IADD3 R6, R2, 0x84, RZ ;  /* 0x0000008402067810 */ /* 0x000fe20007ffe0ff */
[----:B------:R-:W-:Y:S01]  /*3340*/  @!P5 IMAD.MOV R169, RZ, RZ, -R169 ;  /* 0x000000ffffa9d224 */ /* 0x000fe200078e0aa9 */
[----:B------:R-:W-:Y:S01]  /*3350*/  ISETP.GT.U32.AND P5, PT, R5, R177, PT ;  /* 0x000000b10500720c */ /* 0x000fe20003fa4070 */
[----:B------:R-:W-:Y:S01]  /*3360*/  @!P4 IMAD.MOV R173, RZ, RZ, -R173 ;  /* 0x000000ffffadc224 */ /* 0x000fe200078e0aad */
[----:B------:R-:W-:-:S02]  /*3370*/  ISETP.GE.AND P0, PT, R7, RZ, PT ;  /* 0x000000ff0700720c */ /* 0x000fc40003f06270 */
[----:B------:R-:W-:Y:S02]  /*3380*/  IABS R183, R6 ;  /* 0x0000000600b77213 */ /* 0x000fe40000000000 */
[----:B------:R-:W-:Y:S01]  /*3390*/  IADD3 R7, R2, 0x82, RZ ;  /* 0x0000008202077810 */ /* 0x000fe20007ffe0ff */
[--C-:B------:R-:W-:Y:S01]  /*33a0*/  @!P3 IMAD.IADD R181, R181, 0x1, -R5.reuse ;  /* 0x00000001b5b5b824 */ /* 0x100fe200078e0a05 */
[----:B------:R-:W-:Y:S01]  /*33b0*/  ISETP.GT.U32.AND P6, PT, R5, R179, PT ;  /* 0x000000b30500720c */ /* 0x000fe20003fc4070 */
[----:B------:R-:W-:Y:S01]  /*33c0*/  IMAD.HI.U32 R3, R0, R183, RZ ;  /* 0x000000b700037227 */ /* 0x000fe200078e00ff */
[----:B------:R-:W-:Y:S02]  /*33d0*/  IABS R185, R7 ;  /* 0x0000000700b97213 */ /* 0x000fe40000000000 */
[----:B------:R-:W-:Y:S01]  /*33e0*/  @!P2 IADD3 R175, R175, -R5, RZ ;  /* 0x80000005afafa210 */ /* 0x000fe20007ffe0ff */
[----:B------:R-:W-:Y:S01]  /*33f0*/  @!P5 IMAD.IADD R177, R177, 0x1, -R5 ;  /* 0x00000001b1b1d824 */ /* 0x000fe200078e0a05 */
[C---:B------:R-:W-:Y:S01]  /*3400*/  ISETP.GT.U32.AND P3, PT, R5.reuse, R181, PT ;  /* 0x000000b50500720c */ /* 0x040fe20003f64070 */
[----:B------:R-:W-:Y:S01]  /*3410*/  IMAD.MOV R4, RZ, RZ, -R3 ;  /* 0x000000ffff047224 */ /* 0x000fe200078e0a03 */
[----:B------:R-:W-:Y:S01]  /*3420*/  ISETP.GE.AND P4, PT, R10, RZ, PT ;  /* 0x000000ff0a00720c */ /* 0x000fe20003f86270 */
[----:B------:R-:W-:Y:S01]  /*3430*/  IMAD.HI.U32 R3, R0, R185, RZ ;  /* 0x000000b900037227 */ /* 0x000fe200078e00ff */
[----:B------:R-:W-:-:S02]  /*3440*/  ISETP.GT.U32.AND P5, PT, R5, R177, PT ;  /* 0x000000b10500720c */ /* 0x000fc40003fa4070 */
[----:B------:R-:W-:Y:S01]  /*3450*/  IADD3 R10, R2, 0x80, RZ ;  /* 0x00000080020a7810 */ /* 0x000fe20007ffe0ff */
[----:B------:R-:W-:Y:S01]  /*3460*/  @!P1 IMAD.MOV R175, RZ, RZ, -R175 ;  /* 0x000000ffffaf9224 */ /* 0x000fe200078e0aaf */
[----:B------:R-:W-:Y:S01]  /*3470*/  ISETP.GE.AND P1, PT, R6, RZ, PT ;  /* 0x000000ff0600720c */ /* 0x000fe20003f26270 */
[----:B------:R-:W-:Y:S01]  /*3480*/  IMAD.MOV R6, RZ, RZ, -R3 ;  /* 0x000000ffff067224 */ /* 0x000fe200078e0a03 */
[----:B------:R-:W-:Y:S01]  /*3490*/  IABS R187, R10 ;  /* 0x0000000a00bb7213 */ /* 0x000fe20000000000 */
[----:B------:R-:W-:Y:S01]  /*34a0*/  @!P6 IMAD.IADD R179, R179, 0x1, -R5 ;  /* 0x00000001b3b3e824 */ /* 0x000fe200078e0a05 */
[----:B------:R-:W-:Y:S01]  /*34b0*/  IADD3 R3, R2, 0x7e, RZ ;  /* 0x0000007e02037810 */ /* 0x000fe20007ffe0ff */
[----:B------:R-:W-:Y:S01]  /*34c0*/  IMAD R185, R5, R6, R185 ;  /* 0x0000000605b97224 */ /* 0x000fe200078e02b9 */
[----:B------:R-:W-:Y:S01]  /*34d0*/  ISETP.GE.AND P2, PT, R12, RZ, PT ;  /* 0x000000ff0c00720c */ /* 0x000fe20003f46270 */
[----:B------:R-:W-:Y:S01]  /*34e0*/  @!P3 IMAD.IADD R181, R181, 0x1, -R5 ;  /* 0x00000001b5b5b824 */ /* 0x000fe200078e0a05 */
[C---:B------:R-:W-:Y:S01]  /*34f0*/  ISETP.GT.U32.AND P6, PT, R5.reuse, R179, PT ;  /* 0x000000b30500720c */ /* 0x040fe20003fc4070 */
[C---:B------:R-:W-:Y:S01]  /*3500*/  IMAD R183, R5.reuse, R4, R183 ;  /* 0x0000000405b77224 */ /* 0x040fe200078e02b7 */
[----:B------:R-:W-:Y:S01]  /*3510*/  ISETP.GT.U32.AND P3, PT, R5, R185, PT ;  /* 0x000000b90500720c */ /* 0x000fe20003f64070 */
[----:B------:R-:W-:Y:S01]  /*3520*/  @!P5 IMAD.IADD R177, R177, 0x1, -R5 ;  /* 0x00000001b1b1d824 */ /* 0x000fe200078e0a05 */
[----:B------:R-:W-:Y:S01]  /*3530*/  IABS R189, R3 ;  /* 0x0000000300bd7213 */ /* 0x000fe20000000000 */
[----:B------:R-:W-:Y:S01]  /*3540*/  IMAD.HI.U32 R4, R0, R187, RZ ;  /* 0x000000bb00047227 */ /* 0x000fe200078e00ff */
[----:B------:R-:W-:-:S02]  /*3550*/  ISETP.GT.U32.AND P5, PT, R5, R183, PT ;  /* 0x000000b70500720c */ /* 0x000fc40003fa4070 */
[----:B------:R-:W-:Y:S01]  /*3560*/  IADD3 R12, R2, 0x74, RZ ;  /* 0x00000074020c7810 */ /* 0x000fe20007ffe0ff */
[----:B------:R-:W-:Y:S02]  /*3570*/  IMAD.MOV R4, RZ, RZ, -R4 ;  /* 0x000000ffff047224 */ /* 0x000fe400078e0a04 */
[----:B------:R-:W-:Y:S01]  /*3580*/  @!P2 IMAD.MOV R181, RZ, RZ, -R181 ;  /* 0x000000ffffb5a224 */ /* 0x000fe200078e0ab5 */
[----:B------:R-:W-:Y:S01]  /*3590*/  IABS R199, R12 ;  /* 0x0000000c00c77213 */ /* 0x000fe20000000000 */
[--C-:B------:R-:W-:Y:S01]  /*35a0*/  @!P6 IMAD.IADD R179, R179, 0x1, -R5.reuse ;  /* 0x00000001b3b3e824 */ /* 0x100fe200078e0a05 */
[----:B------:R-:W-:Y:S01]  /*35b0*/  ISETP.GE.AND P6, PT, R10, RZ, PT ;  /* 0x000000ff0a00720c */ /* 0x000fe20003fc6270 */
[----:B------:R-:W-:Y:S01]  /*35c0*/  @!P3 IMAD.IADD R185, R185, 0x1, -R5 ;  /* 0x00000001b9b9b824 */ /* 0x000fe200078e0a05 */
[----:B------:R-:W-:Y:S01]  /*35d0*/  IADD3 R10, R2, 0x78, RZ ;  /* 0x00000078020a7810 */ /* 0x000fe20007ffe0ff */
[----:B------:R-:W-:Y:S01]  /*35e0*/  IMAD R187, R5, R4, R187 ;  /* 0x0000000405bb7224 */ /* 0x000fe200078e02bb */
[----:B------:R-:W-:Y:S01]  /*35f0*/  @!P4 IADD3 R179, -R179, RZ, RZ ;  /* 0x000000ffb3b3c210 */ /* 0x000fe20007ffe1ff */
[----:B------:R-:W-:Y:S01]  /*3600*/  @!P5 IMAD.IADD R183, R183, 0x1, -R5 ;  /* 0x00000001b7b7d824 */ /* 0x000fe200078e0a05 */
[----:B------:R-:W-:Y:S01]  /*3610*/  ISETP.GE.AND P4, PT, R3, RZ, PT ;  /* 0x000000ff0300720c */ /* 0x000fe20003f86270 */
[----:B------:R-:W-:Y:S01]  /*3620*/  IMAD.HI.U32 R3, R0, R189, RZ ;  /* 0x000000bd00037227 */ /* 0x000fe200078e00ff */
[----:B------:R-:W-:-:S02]  /*3630*/  ISETP.GT.U32.AND P3, PT, R5, R185, PT ;  /* 0x000000b90500720c */ /* 0x000fc40003f64070 */
[----:B------:R-:W-:Y:S01]  /*3640*/  IADD3 R4, R2, 0x7c, RZ ;  /* 0x0000007c02047810 */ /* 0x000fe20007ffe0ff */
[----:B------:R-:W-:Y:S01]  /*3650*/  IMAD.MOV R6, RZ, RZ, -R3 ;  /* 0x000000ffff067224 */ /* 0x000fe200078e0a03 */
[C---:B------:R-:W-:Y:S01]  /*3660*/  ISETP.GT.U32.AND P5, PT, R5.reuse, R183, PT ;  /* 0x000000b70500720c */ /* 0x040fe20003fa4070 */
[----:B------:R-:W-:Y:S01]  /*3670*/  @!P0 IMAD.MOV R177, RZ, RZ, -R177 ;  /* 0x000000ffffb18224 */ /* 0x000fe200078e0ab1 */
[----:B------:R-:W-:Y:S01]  /*3680*/  IABS R191, R4 ;  /* 0x0000000400bf7213 */ /* 0x000fe20000000000 */
[----:B------:R-:W-:Y:S01]  /*3690*/  IMAD R189, R5, R6, R189 ;  /* 0x0000000605bd7224 */ /* 0x000fe200078e02bd */
[----:B------:R-:W-:Y:S02]  /*36a0*/  ISETP.GE.AND P2, PT, R4, RZ, PT ;  /* 0x000000ff0400720c */ /* 0x000fe40003f46270 */
[----:B------:R-:W-:Y:S01]  /*36b0*/  ISETP.GE.AND P0, PT, R7, RZ, PT ;  /* 0x000000ff0700720c */ /* 0x000fe20003f06270 */
[----:B------:R-:W-:Y:S01]  /*36c0*/  IMAD.HI.U32 R4, R0, R191, RZ ;  /* 0x000000bf00047227 */ /* 0x000fe200078e00ff */
[----:B------:R-:W-:-:S02]  /*36d0*/  IADD3 R7, R2, 0x7a, RZ ;  /* 0x0000007a02077810 */ /* 0x000fc40007ffe0ff */
[----:B------:R-:W-:Y:S01]  /*36e0*/  IABS R195, R10 ;  /* 0x0000000a00c37213 */ /* 0x000fe20000000000 */
[--C-:B------:R-:W-:Y:S01]  /*36f0*/  @!P3 IMAD.IADD R185, R185, 0x1, -R5.reuse ;  /* 0x00000001b9b9b824 */ /* 0x100fe200078e0a05 */
[----:B------:R-:W-:Y:S01]  /*3700*/  ISETP.GT.U32.AND P3, PT, R5, R189, PT ;  /* 0x000000bd0500720c */ /* 0x000fe20003f64070 */
[----:B------:R-:W-:Y:S01]  /*3710*/  IMAD.MOV R4, RZ, RZ, -R4 ;  /* 0x000000ffff047224 */ /* 0x000fe200078e0a04 */
[----:B------:R-:W-:Y:S01]  /*3720*/  IABS R193, R7 ;  /* 0x0000000700c17213 */ /* 0x000fe20000000000 */
[----:B------:R-:W-:Y:S01]  /*3730*/  @!P5 IMAD.IADD R183, R183, 0x1, -R5 ;  /* 0x00000001b7b7d824 */ /* 0x000fe200078e0a05 */
[C---:B------:R-:W-:Y:S01]  /*3740*/  ISETP.GT.U32.AND P5, PT, R5.reuse, R187, PT ;  /* 0x000000bb0500720c */ /* 0x040fe20003fa4070 */
[----:B------:R-:W-:Y:S02]  /*3750*/  IMAD R191, R5, R4, R191 ;  /* 0x0000000405bf7224 */ /* 0x000fe400078e02bf */
[----:B------:R-:W-:Y:S01]  /*3760*/  @!P1 IMAD.MOV R183, RZ, RZ, -R183 ;  /* 0x000000ffffb79224 */ /* 0x000fe200078e0ab7 */
[----:B------:R-:W-:Y:S01]  /*3770*/  @!P0 IADD3 R185, -R185, RZ, RZ ;  /* 0x000000ffb9b98210 */ /* 0x000fe20007ffe1ff */
[----:B------:R-:W-:Y:S01]  /*3780*/  IMAD.HI.U32 R3, R0, R193, RZ ;  /* 0x000000c100037227 */ /* 0x000fe200078e00ff */
[----:B------:R-:W-:-:S02]  /*3790*/  ISETP.GT.U32.AND P1, PT, R5, R191, PT ;  /* 0x000000bf0500720c */ /* 0x000fc40003f24070 */
[----:B------:R-:W-:Y:S01]  /*37a0*/  ISETP.GE.AND P0, PT, R7, RZ, PT ;  /* 0x000000ff0700720c */ /* 0x000fe20003f06270 */
[----:B------:R-:W-:Y:S01]  /*37b0*/  @!P3 IMAD.IADD R189, R189, 0x1, -R5 ;  /* 0x00000001bdbdb824 */ /* 0x000fe200078e0a05 */
[----:B------:R-:W-:Y:S01]  /*37c0*/  IADD3 R7, R2, 0x76, RZ ;  /* 0x0000007602077810 */ /* 0x000fe20007ffe0ff */
[----:B------:R-:W-:Y:S02]  /*37d0*/  IMAD.MOV R6, RZ, RZ, -R3 ;  /* 0x000000ffff067224 */ /* 0x000fe400078e0a03 */
[----:B------:R-:W-:Y:S01]  /*37e0*/  @!P5 IMAD.IADD R187, R187, 0x1, -R5 ;  /* 0x00000001bbbbd824 */ /* 0x000fe200078e0a05 */
[C---:B------:R-:W-:Y:S01]  /*37f0*/  ISETP.GT.U32.AND P3, PT, R5.reuse, R189, PT ;  /* 0x000000bd0500720c */ /* 0x040fe20003f64070 */
[C---:B------:R-:W-:Y:S01]  /*3800*/  IMAD R193, R5.reuse, R6, R193 ;  /* 0x0000000605c17224 */ /* 0x040fe200078e02c1 */
[----:B------:R-:W-:Y:S01]  /*3810*/  IABS R197, R7 ;  /* 0x0000000700c57213 */ /* 0x000fe20000000000 */
[----:B------:R-:W-:Y:S01]  /*3820*/  IMAD.HI.U32 R4, R0, R195, RZ ;  /* 0x000000c300047227 */ /* 0x000fe200078e00ff */
[----:B------:R-:W-:-:S03]  /*3830*/  ISETP.GT.U32.AND P5, PT, R5, R187, PT ;  /* 0x000000bb0500720c */ /* 0x000fc60003fa4070 */
[----:B------:R-:W-:Y:S02]  /*3840*/  @!P1 IMAD.IADD R191, R191, 0x1, -R5 ;  /* 0x00000001bfbf9824 */ /* 0x000fe400078e0a05 */
[----:B------:R-:W-:Y:S02]  /*3850*/  IMAD.MOV R4, RZ, RZ, -R4 ;  /* 0x000000ffff047224 */ /* 0x000fe400078e0a04 */
[----:B------:R-:W-:Y:S01]  /*3860*/  IMAD.HI.U32 R3, R0, R197, RZ ;  /* 0x000000c500037227 */ /* 0x000fe200078e00ff */
[----:B------:R-:W-:-:S03]  /*3870*/  ISETP.GT.U32.AND P1, PT, R5, R191, PT ;  /* 0x000000bf0500720c */ /* 0x000fc60003f24070 */
[----:B------:R-:W-:Y:S01]  /*3880*/  @!P3 IMAD.IADD R189, R189, 0x1, -R5 ;  /* 0x00000001bdbdb824 */ /* 0x000fe200078e0a05 */
[C---:B------:R-:W-:Y:S01]  /*3890*/  ISETP.GT.U32.AND P3, PT, R5.reuse, R193, PT ;  /* 0x000000c10500720c */ /* 0x040fe20003f64070 */
[----:B------:R-:W-:Y:S02]  /*38a0*/  IMAD R195, R5, R4, R195 ;  /* 0x0000000405c37224 */ /* 0x000fe400078e02c3 */
[----:B------:R-:W-:Y:S02]  /*38b0*/  IMAD.MOV R6, RZ, RZ, -R3 ;  /* 0x000000ffff067224 */ /* 0x000fe400078e0a03 */
[----:B------:R-:W-:-:S04]  /*38c0*/  IMAD.HI.U32 R3, R0, R199, RZ ;  /* 0x000000c700037227 */ /* 0x000fc800078e00ff */
[----:B------:R-:W-:Y:S01]  /*38d0*/  @!P1 IMAD.IADD R191, R191, 0x1, -R5 ;  /* 0x00000001bfbf9824 */ /* 0x000fe200078e0a05 */
[C---:B------:R-:W-:Y:S01]  /*38e0*/  ISETP.GT.U32.AND P1, PT, R5.reuse, R195, PT ;  /* 0x000000c30500720c */ /* 0x040fe20003f24070 */
[----:B------:R-:W-:Y:S02]  /*38f0*/  IMAD R197, R5, R6, R197 ;  /* 0x0000000605c57224 */ /* 0x000fe400078e02c5 */
[--C-:B------:R-:W-:Y:S01]  /*3900*/  @!P5 IMAD.IADD R187, R187, 0x1, -R5.reuse ;  /* 0x00000001bbbbd824 */ /* 0x100fe200078e0a05 */
[----:B------:R-:W-:Y:S01]  /*3910*/  ISETP.GE.AND P5, PT, R10, RZ, PT ;  /* 0x000000ff0a00720c */ /* 0x000fe20003fa6270 */
[----:B------:R-:W-:Y:S01]  /*3920*/  @!P3 IMAD.IADD R193, R193, 0x1, -R5 ;  /* 0x00000001c1c1b824 */ /* 0x000fe200078e0a05 */
[----:B------:R-:W-:Y:S01]  /*3930*/  ISETP.GT.U32.AND P3, PT, R5, R197, PT ;  /* 0x000000c50500720c */ /* 0x000fe20003f64070 */
[----:B------:R-:W-:Y:S02]  /*3940*/  IMAD.MOV R10, RZ, RZ, -R3 ;  /* 0x000000ffff0a7224 */ /* 0x000fe400078e0a03 */
[----:B------:R-:W-:-:S04]  /*3950*/  IMAD.HI.U32 R4, R0, R201, RZ ;  /* 0x000000c900047227 */ /* 0x000fc800078e00ff */
[----:B------:R-:W-:Y:S01]  /*3960*/  IMAD R199, R5, R10, R199 ;  /* 0x0000000a05c77224 */ /* 0x000fe200078e02c7 */
[----:B------:R-:W-:Y:S01]  /*3970*/  IADD3 R10, R2, 0x6c, RZ ;  /* 0x0000006c020a7810 */ /* 0x000fe20007ffe0ff */
[--C-:B------:R-:W-:Y:S02]  /*3980*/  @!P1 IMAD.IADD R195, R195, 0x1, -R5.reuse ;  /* 0x00000001c3c39824 */ /* 0x100fe400078e0a05 */
[----:B------:R-:W-:Y:S01]  /*3990*/  IMAD.MOV R4, RZ, RZ, -R4 ;  /* 0x000000ffff047224 */ /* 0x000fe200078e0a04 */
[----:B------:R-:W-:Y:S01]  /*39a0*/  ISETP.GT.U32.AND P1, PT, R5, R199, PT ;  /* 0x000000c70500720c */ /* 0x000fe20003f24070 */
[----:B------:R-:W-:Y:S01]  /*39b0*/  @!P3 IMAD.IADD R197, R197, 0x1, -R5 ;  /* 0x00000001c5c5b824 */ /* 0x000fe200078e0a05 */
[----:B------:R-:W-:Y:S01]  /*39c0*/  ISETP.GT.U32.AND P3, PT, R5, R195, PT ;  /* 0x000000c30500720c */ /* 0x000fe20003f64070 */
[----:B------:R-:W-:Y:S01]  /*39d0*/  IMAD.HI.U32 R3, R0, R205, RZ ;  /* 0x000000cd00037227 */ /* 0x000fe200078e00ff */
[----:B------:R-:W-:-:S03]  /*39e0*/  IABS R207, R10 ;  /* 0x0000000a00cf7213 */ /* 0x000fc60000000000 */
[----:B------:R-:W-:Y:S01]  /*39f0*/  IMAD R201, R5, R4, R201 ;  /* 0x0000000405c97224 */ /* 0x000fe200078e02c9 */
[----:B------:R-:W-:Y:S01]  /*3a00*/  IADD3 R4, -R3, RZ, RZ ;  /* 0x000000ff03047210 */ /* 0x000fe20007ffe1ff */
[----:B------:R-:W-:Y:S01]  /*3a10*/  @!P4 IMAD.MOV R189, RZ, RZ, -R189 ;  /* 0x000000ffffbdc224 */ /* 0x000fe200078e0abd */
[C---:B------:R-:W-:Y:S01]  /*3a20*/  ISETP.GT.U32.AND P4, PT, R5.reuse, R197, PT ;  /* 0x000000c50500720c */ /* 0x040fe20003f84070 */
[----:B------:R-:W-:Y:S01]  /*3a30*/  @!P6 IMAD.MOV R187, RZ, RZ, -R187 ;  /* 0x000000ffffbbe224 */ /* 0x000fe200078e0abb */
[C---:B------:R-:W-:Y:S01]  /*3a40*/  ISETP.GT.U32.AND P6, PT, R5.reuse, R193, PT ;  /* 0x000000c10500720c */ /* 0x040fe20003fc4070 */
[----:B------:R-:W-:Y:S01]  /*3a50*/  @!P2 IMAD.MOV R191, RZ, RZ, -R191 ;  /* 0x000000ffffbfa224 */ /* 0x000fe200078e0abf */
[----:B------:R-:W-:Y:S01]  /*3a60*/  ISETP.GT.U32.AND P2, PT, R5, R201, PT ;  /* 0x000000c90500720c */ /* 0x000fe20003f44070 */
[----:B------:R-:W-:Y:S02]  /*3a70*/  @!P1 IMAD.IADD R199, R199, 0x1, -R5 ;  /* 0x00000001c7c79824 */ /* 0x000fe400078e0a05 */
[----:B------:R-:W-:-:S02]  /*3a80*/  IMAD R205, R5, R4, R205 ;  /* 0x0000000405cd7224 */ /* 0x000fc400078e02cd */
[----:B------:R-:W-:Y:S01]  /*3a90*/  IMAD.HI.U32 R6, R0, R203, RZ ;  /* 0x000000cb00067227 */ /* 0x000fe200078e00ff */
[----:B------:R-:W-:-:S03]  /*3aa0*/  ISETP.GT.U32.AND P1, PT, R5, R199, PT ;  /* 0x000000c70500720c */ /* 0x000fc60003f24070 */
[--C-:B------:R-:W-:Y:S01]  /*3ab0*/  @!P4 IMAD.IADD R197, R197, 0x1, -R5.reuse ;  /* 0x00000001c5c5c824 */ /* 0x100fe200078e0a05 */
[----:B------:R-:W-:Y:S01]  /*3ac0*/  ISETP.GT.U32.AND P4, PT, R5, R205, PT ;  /* 0x000000cd0500720c */ /* 0x000fe20003f84070 */
[----:B------:R-:W-:Y:S02]  /*3ad0*/  IMAD.MOV R6, RZ, RZ, -R6 ;  /* 0x000000ffff067224 */ /* 0x000fe400078e0a06 */
[--C-:B------:R-:W-:Y:S02]  /*3ae0*/  @!P6 IMAD.IADD R193, R193, 0x1, -R5.reuse ;  /* 0x00000001c1c1e824 */ /* 0x100fe400078e0a05 */
[----:B------:R-:W-:Y:S01]  /*3af0*/  @!P3 IMAD.IADD R195, R195, 0x1, -R5 ;  /* 0x00000001c3c3b824 */ /* 0x000fe200078e0a05 */
[----:B------:R-:W-:Y:S01]  /*3b00*/  ISETP.GE.AND P3, PT, R7, RZ, PT ;  /* 0x000000ff0700720c */ /* 0x000fe20003f66270 */
[----:B------:R-:W-:Y:S01]  /*3b10*/  IMAD.HI.U32 R3, R0, R207, RZ ;  /* 0x000000cf00037227 */ /* 0x000fe200078e00ff */
[----:B------:R-:W-:-:S03]  /*3b20*/  IADD3 R7, R2, 0x66, RZ ;  /* 0x0000006602077810 */ /* 0x000fc60007ffe0ff */
[----:B------:R-:W-:Y:S01]  /*3b30*/  @!P2 IMAD.IADD R201, R201, 0x1, -R5 ;  /* 0x00000001c9c9a824 */ /* 0x000fe200078e0a05 */
[----:B------:R-:W-:Y:S01]  /*3b40*/  ISETP.GE.AND P2, PT, R14, RZ, PT ;  /* 0x000000ff0e00720c */ /* 0x000fe20003f46270 */
[----:B------:R-:W-:Y:S01]  /*3b50*/  IMAD R203, R5, R6, R203 ;  /* 0x0000000605cb7224 */ /* 0x000fe200078e02cb */
[----:B------:R-:W-:Y:S01]  /*3b60*/  IADD3 R6, -R3, RZ, RZ ;  /* 0x000000ff03067210 */ /* 0x000fe20007ffe1ff */
[----:B------:R-:W-:Y:S01]  /*3b70*/  IMAD.HI.U32 R4, R0, R209, RZ ;  /* 0x000000d100047227 */ /* 0x000fe200078e00ff */
[----:B------:R-:W-:Y:S02]  /*3b80*/  IABS R213, R7 ;  /* 0x0000000700d57213 */ /* 0x000fe40000000000 */
[C---:B------:R-:W-:Y:S01]  /*3b90*/  ISETP.GT.U32.AND P6, PT, R5.reuse, R203, PT ;  /* 0x000000cb0500720c */ /* 0x040fe20003fc4070 */
[----:B------:R-:W-:Y:S01]  /*3ba0*/  @!P0 IMAD.MOV R193, RZ, RZ, -R193 ;  /* 0x000000ffffc18224 */ /* 0x000fe200078e0ac1 */
[----:B------:R-:W-:Y:S01]  /*3bb0*/  ISETP.GT.U32.AND P0, PT, R5, R201, PT ;  /* 0x000000c90500720c */ /* 0x000fe20003f04070 */
[----:B------:R-:W-:Y:S01]  /*3bc0*/  @!P1 IMAD.IADD R199, R199, 0x1, -R5 ;  /* 0x00000001c7c79824 */ /* 0x000fe200078e0a05 */
[----:B------:R-:W-:Y:S01]  /*3bd0*/  ISETP.GE.AND P1, PT, R12, RZ, PT ;  /* 0x000000ff0c00720c */ /* 0x000fe20003f26270 */
[----:B------:R-:W-:Y:S01]  /*3be0*/  IMAD.MOV R4, RZ, RZ, -R4 ;  /* 0x000000ffff047224 */ /* 0x000fe200078e0a04 */
[C---:B------:R-:W-:Y:S01]  /*3bf0*/  IADD3 R14, R2.reuse, 0x5a, RZ ;  /* 0x0000005a020e7810 */ /* 0x040fe20007ffe0ff */
[----:B------:R-:W-:Y:S01]  /*3c00*/  IMAD R207, R5, R6, R207 ;  /* 0x0000000605cf7224 */ /* 0x000fe200078e02cf */
[C---:B------:R-:W-:Y:S01]  /*3c10*/  IADD3 R12, R2.reuse, 0x5c, RZ ;  /* 0x0000005c020c7810 */ /* 0x040fe20007ffe0ff */
[----:B------:R-:W-:Y:S01]  /*3c20*/  @!P4 IMAD.IADD R205, R205, 0x1, -R5 ;  /* 0x00000001cdcdc824 */ /* 0x000fe200078e0a05 */
[----:B------:R-:W-:Y:S01]  /*3c30*/  IABS R225, R14 ;  /* 0x0000000e00e17213 */ /* 0x000fe20000000000 */
[C---:B------:R-:W-:Y:S01]  /*3c40*/  IMAD R209, R5.reuse, R4, R209 ;  /* 0x0000000405d17224 */ /* 0x040fe200078e02d1 */
[----:B------:R-:W-:Y:S01]  /*3c50*/  IADD3 R4, R2, 0x68, RZ ;  /* 0x0000006802047810 */ /* 0x000fe20007ffe0ff */
[----:B------:R-:W-:Y:S01]  /*3c60*/  @!P5 IMAD.MOV R195, RZ, RZ, -R195 ;  /* 0x000000ffffc3d224 */ /* 0x000fe200078e0ac3 */
[C---:B------:R-:W-:Y:S01]  /*3c70*/  ISETP.GT.U32.AND P5, PT, R5.reuse, R205, PT ;  /* 0x000000cd0500720c */ /* 0x040fe20003fa4070 */
[----:B------:R-:W-:Y:S01]  /*3c80*/  @!P3 IMAD.MOV R197, RZ, RZ, -R197 ;  /* 0x000000ffffc5b224 */ /* 0x000fe200078e0ac5 */
[----:B------:R-:W-:Y:S01]  /*3c90*/  ISETP.GT.U32.AND P3, PT, R5, R207, PT ;  /* 0x000000cf0500720c */ /* 0x000fe20003f64070 */
[--C-:B------:R-:W-:Y:S01]  /*3ca0*/  @!P0 IMAD.IADD R201, R201, 0x1, -R5.reuse ;  /* 0x00000001c9c98824 */ /* 0x100fe200078e0a05 */
[----:B------:R-:W-:Y:S01]  /*3cb0*/  IABS R211, R4 ;  /* 0x0000000400d37213 */ /* 0x000fe20000000000 */
[----:B------:R-:W-:Y:S01]  /*3cc0*/  @!P6 IMAD.IADD R203, R203, 0x1, -R5 ;  /* 0x00000001cbcbe824 */ /* 0x000fe200078e0a05 */
[----:B------:R-:W-:Y:S01]  /*3cd0*/  ISETP.GT.U32.AND P0, PT, R5, R209, PT ;  /* 0x000000d10500720c */ /* 0x000fe20003f04070 */
[----:B------:R-:W-:Y:S01]  /*3ce0*/  @!P1 IMAD.MOV R199, RZ, RZ, -R199 ;  /* 0x000000ffffc79224 */ /* 0x000fe200078e0ac7 */
[----:B------:R-:W-:Y:S01]  /*3cf0*/  ISETP.GE.AND P1, PT, R17, RZ, PT ;  /* 0x000000ff1100720c */ /* 0x000fe20003f26270 */
[----:B------:R-:W-:Y:S01]  /*3d00*/  IMAD.HI.U32 R3, R0, R211, RZ ;  /* 0x000000d300037227 */ /* 0x000fe200078e00ff */
[----:B------:R-:W-:-:S02]  /*3d10*/  ISETP.GT.U32.AND P4, PT, R5, R203, PT ;  /* 0x000000cb0500720c */ /* 0x000fc40003f84070 */
[----:B------:R-:W-:Y:S01]  /*3d20*/  ISETP.GE.AND P6, PT, R16, RZ, PT ;  /* 0x000000ff1000720c */ /* 0x000fe20003fc6270 */
[----:B------:R-:W-:Y:S01]  /*3d30*/  IMAD.MOV R6, RZ, RZ, -R3 ;  /* 0x000000ffff067224 */ /* 0x000fe200078e0a03 */
[----:B------:R-:W-:Y:S01]  /*3d40*/  @!P5 IADD3 R205, R205, -R5, RZ ;  /* 0x80000005cdcdd210 */ /* 0x000fe20007ffe0ff */
[----:B------:R-:W-:Y:S01]  /*3d50*/  @!P3 IMAD.IADD R207, R207, 0x1, -R5 ;  /* 0x00000001cfcfb824 */ /* 0x000fe200078e0a05 */
[----:B------:R-:W-:Y:S01]  /*3d60*/  IADD3 R3, R2, 0x64, RZ ;  /* 0x0000006402037810 */ /* 0x000fe20007ffe0ff */
[----:B------:R-:W-:Y:S01]  /*3d70*/  IMAD R211, R5, R6, R211 ;  /* 0x0000000605d37224 */ /* 0x000fe200078e02d3 */
[----:B------:R-:W-:Y:S01]  /*3d80*/  ISETP.GE.AND P5, PT, R18, RZ, PT ;  /* 0x000000ff1200720c */ /* 0x000fe20003fa6270 */
[----:B------:R-:W-:Y:S01]  /*3d90*/  @!P0 IMAD.IADD R209, R209, 0x1, -R5 ;  /* 0x00000001d1d18824 */ /* 0x000fe200078e0a05 */
[C---:B------:R-:W-:Y:S01]  /*3da0*/  ISETP.GT.U32.AND P0, PT, R5.reuse, R207, PT ;  /* 0x000000cf0500720c */ /* 0x040fe20003f04070 */
[----:B------:R-:W-:Y:S01]  /*3db0*/  @!P1 IMAD.MOV R205, RZ, RZ, -R205 ;  /* 0x000000ffffcd9224 */ /* 0x000fe200078e0acd */
[----:B------:R-:W-:Y:S01]  /*3dc0*/  ISETP.GT.U32.AND P1, PT, R5, R211, PT ;  /* 0x000000d30500720c */ /* 0x000fe20003f24070 */
[----:B------:R-:W-:Y:S01]  /*3dd0*/  @!P4 IMAD.IADD R203, R203, 0x1, -R5 ;  /* 0x00000001cbcbc824 */ /* 0x000fe200078e0a05 */
[----:B------:R-:W-:Y:S01]  /*3de0*/  ISETP.GE.AND P4, PT, R10, RZ, PT ;  /* 0x000000ff0a00720c */ /* 0x000fe20003f86270 */
[----:B------:R-:W-:Y:S01]  /*3df0*/  @!P2 IMAD.MOV R201, RZ, RZ, -R201 ;  /* 0x000000ffffc9a224 */ /* 0x000fe200078e0ac9 */
[----:B------:R-:W-:Y:S01]  /*3e00*/  IABS R215, R3 ;  /* 0x0000000300d77213 */ /* 0x000fe20000000000 */
[----:B------:R-:W-:Y:S01]  /*3e10*/  @!P6 IMAD.MOV R203, RZ, RZ, -R203 ;  /* 0x000000ffffcbe224 */ /* 0x000fe200078e0acb */
[----:B------:R-:W-:-:S02]  /*3e20*/  ISETP.GT.U32.AND P2, PT, R5, R209, PT ;  /* 0x000000d10500720c */ /* 0x000fc40003f44070 */
[----:B------:R-:W-:Y:S01]  /*3e30*/  ISETP.GE.AND P3, PT, R4, RZ, PT ;  /* 0x000000ff0400720c */ /* 0x000fe20003f66270 */
[----:B------:R-:W-:Y:S01]  /*3e40*/  IMAD.HI.U32 R4, R0, R213, RZ ;  /* 0x000000d500047227 */ /* 0x000fe200078e00ff */
[----:B------:R-:W-:Y:S02]  /*3e50*/  ISETP.GE.AND P6, PT, R7, RZ, PT ;  /* 0x000000ff0700720c */ /* 0x000fe40003fc6270 */
[----:B------:R-:W-:Y:S01]  /*3e60*/  IADD3 R7, R2, 0x60, RZ ;  /* 0x0000006002077810 */ /* 0x000fe20007ffe0ff */
[--C-:B------:R-:W-:Y:S01]  /*3e70*/  @!P0 IMAD.IADD R207, R207, 0x1, -R5.reuse ;  /* 0x00000001cfcf8824 */ /* 0x100fe200078e0a05 */
[----:B------:R-:W-:Y:S01]  /*3e80*/  ISETP.GE.AND P0, PT, R3, RZ, PT ;  /* 0x000000ff0300720c */ /* 0x000fe20003f06270 */
[----:B------:R-:W-:Y:S01]  /*3e90*/  @!P1 IMAD.IADD R211, R211, 0x1, -R5 ;  /* 0x00000001d3d39824 */ /* 0x000fe200078e0a05 */
[----:B------:R-:W-:Y:S01]  /*3ea0*/  IABS R219, R7 ;  /* 0x0000000700db7213 */ /* 0x000fe20000000000 */
[----:B------:R-:W-:Y:S01]  /*3eb0*/  IMAD.HI.U32 R3, R0, R215, RZ ;  /* 0x000000d700037227 */ /* 0x000fe200078e00ff */
[----:B------:R-:W-:-:S02]  /*3ec0*/  @!P4 IADD3 R207, -R207, RZ, RZ ;  /* 0x000000ffcfcfc210 */ /* 0x000fc40007ffe1ff */
[C---:B------:R-:W-:Y:S01]  /*3ed0*/  ISETP.GT.U32.AND P4, PT, R5.reuse, R211, PT ;  /* 0x000000d30500720c */ /* 0x040fe20003f84070 */
[----:B------:R-:W-:Y:S01]  /*3ee0*/  IMAD.MOV R10, RZ, RZ, -R3 ;  /* 0x000000ffff0a7224 */ /* 0x000fe200078e0a03 */
[----:B------:R-:W-:Y:S01]  /*3ef0*/  IABS R223, R12 ;  /* 0x0000000c00df7213 */ /* 0x000fe20000000000 */
[----:B------:R-:W-:Y:S01]  /*3f00*/  IMAD.MOV R4, RZ, RZ, -R4 ;  /* 0x000000ffff047224 */ /* 0x000fe200078e0a04 */
[C---:B------:R-:W-:Y:S01]  /*3f10*/  IADD3 R16, R2.reuse, 0x58, RZ ;  /* 0x0000005802107810 */ /* 0x040fe20007ffe0ff */
[----:B------:R-:W-:Y:S01]  /*3f20*/  IMAD R215, R5, R10, R215 ;  /* 0x0000000a05d77224 */ /* 0x000fe200078e02d7 */
[C---:B------:R-:W-:Y:S01]  /*3f30*/  IADD3 R17, R2.reuse, 0x1a, RZ ;  /* 0x0000001a02117810 */ /* 0x040fe20007ffe0ff */
[----:B------:R-:W-:Y:S01]  /*3f40*/  @!P2 IMAD.IADD R209, R209, 0x1, -R5 ;  /* 0x00000001d1d1a824 */ /* 0x000fe200078e0a05 */
[----:B------:R-:W-:Y:S01]  /*3f50*/  IABS R227, R16 ;  /* 0x0000001000e37213 */ /* 0x000fe20000000000 */
[----:B------:R-:W-:Y:S01]  /*3f60*/  IMAD R213, R5, R4, R213 ;  /* 0x0000000405d57224 */ /* 0x000fe200078e02d5 */
[----:B------:R-:W-:Y:S01]  /*3f70*/  IADD3 R4, R2, 0x62, RZ ;  /* 0x0000006202047810 */ /* 0x000fe20007ffe0ff */
[----:B------:R-:W-:Y:S01]  /*3f80*/  IMAD.HI.U32 R6, R0, R219, RZ ;  /* 0x000000db00067227 */ /* 0x000fe200078e00ff */
[----:B------:R-:W-:-:S02]  /*3f90*/  IADD3 R18, R2, 0x18, RZ ;  /* 0x0000001802127810 */ /* 0x000fc40007ffe0ff */
[----:B------:R-:W-:Y:S01]  /*3fa0*/  IABS R217, R4 ;  /* 0x0000000400d97213 */ /* 0x000fe20000000000 */
[----:B------:R-:W-:Y:S01]  /*3fb0*/  @!P4 IMAD.IADD R211, R211, 0x1, -R5 ;  /* 0x00000001d3d3c824 */ /* 0x000fe200078e0a05 */
[----:B------:R-:W-:Y:S01]  /*3fc0*/  ISETP.GT.U32.AND P4, PT, R5, R215, PT ;  /* 0x000000d70500720c */ /* 0x000fe20003f84070 */
[----:B------:R-:W-:Y:S01]  /*3fd0*/  @!P5 IMAD.MOV R209, RZ, RZ, -R209 ;  /* 0x000000ffffd1d224 */ /* 0x000fe200078e0ad1 */
[----:B------:R-:W-:Y:S01]  /*3fe0*/  ISETP.GE.AND P5, PT, R7, RZ, PT ;  /* 0x000000ff0700720c */ /* 0x000fe20003fa6270 */
[----:B------:R-:W-:Y:S01]  /*3ff0*/  IMAD.MOV R6, RZ, RZ, -R6 ;  /* 0x000000ffff067224 */ /* 0x000fe200078e0a06 */
[----:B------:R-:W-:Y:S01]  /*4000*/  IADD3 R7, R2, 0x5e, RZ ;  /* 0x0000005e02077810 */ /* 0x000fe20007ffe0ff */
[----:B------:R-:W-:Y:S01]  /*4010*/  @!P3 IMAD.MOV R211, RZ, RZ, -R211 ;  /* 0x000000ffffd3b224 */ /* 0x000fe200078e0ad3 */
[----:B------:R-:W-:Y:S01]  /*4020*/  ISETP.GE.AND P1, PT, R4, RZ, PT ;  /* 0x000000ff0400720c */ /* 0x000fe20003f26270 */
[----:B------:R-:W-:Y:S01]  /*4030*/  IMAD.HI.U32 R4, R0, R217, RZ ;  /* 0x000000d900047227 */ /* 0x000fe200078e00ff */
[----:B------:R-:W-:-:S02]  /*4040*/  IABS R221, R7 ;  /* 0x0000000700dd7213 */ /* 0x000fc40000000000 */
[C---:B------:R-:W-:Y:S01]  /*4050*/  ISETP.GT.U32.AND P2, PT, R5.reuse, R213, PT ;  /* 0x000000d50500720c */ /* 0x040fe20003f44070 */
[----:B------:R-:W-:Y:S01]  /*4060*/  IMAD R219, R5, R6, R219 ;  /* 0x0000000605db7224 */ /* 0x000fe200078e02db */
[----:B------:R-:W-:Y:S01]  /*4070*/  IABS R55, R17 ;  /* 0x0000001100377213 */ /* 0x000fe20000000000 */
[----:B------:R-:W-:Y:S01]  /*4080*/  @!P4 IMAD.IADD R215, R215, 0x1, -R5 ;  /* 0x00000001d7d7c824 */ /* 0x000fe200078e0a05 */
[----:B------:R-:W-:Y:S01]  /*4090*/  IABS R57, R18 ;  /* 0x0000001200397213 */ /* 0x000fe20000000000 */
[----:B------:R-:W-:Y:S01]  /*40a0*/  IMAD.MOV R4, RZ, RZ, -R4 ;  /* 0x000000ffff047224 */ /* 0x000fe200078e0a04 */
[C---:B------:R-:W-:Y:S01]  /*40b0*/  ISETP.GT.U32.AND P4, PT, R5.reuse, R219, PT ;  /* 0x000000db0500720c */ /* 0x040fe20003f84070 */
[----:B------:R-:W-:Y:S01]  /*40c0*/  IMAD.HI.U32 R3, R0, R221, RZ ;  /* 0x000000dd00037227 */ /* 0x000fe200078e00ff */
[----:B------:R-:W-:-:S03]  /*40d0*/  ISETP.GT.U32.AND P3, PT, R5, R215, PT ;  /* 0x000000d70500720c */ /* 0x000fc60003f64070 */
[----:B------:R-:W-:Y:S01]  /*40e0*/  IMAD R217, R5, R4, R217 ;  /* 0x0000000405d97224 */ /* 0x000fe200078e02d9 */
[----:B------:R-:W-:Y:S01]  /*40f0*/  IADD3 R4, -R3, RZ, RZ ;  /* 0x000000ff03047210 */ /* 0x000fe20007ffe1ff */
[----:B------:R-:W-:Y:S02]  /*4100*/  @!P2 IMAD.IADD R213, R213, 0x1, -R5 ;  /* 0x00000001d5d5a824 */ /* 0x000fe400078e0a05 */
[----:B------:R-:W-:-:S03]  /*4110*/  IMAD.HI.U32 R3, R0, R223, RZ ;  /* 0x000000df00037227 */ /* 0x000fc600078e00ff */
[C---:B------:R-:W-:Y:S01]  /*4120*/  ISETP.GT.U32.AND P2, PT, R5.reuse, R213, PT ;  /* 0x000000d50500720c */ /* 0x040fe20003f44070 */
[----:B------:R-:W-:Y:S02]  /*4130*/  IMAD R221, R5, R4, R221 ;  /* 0x0000000405dd7224 */ /* 0x000fe400078e02dd */
[--C-:B------:R-:W-:Y:S02]  /*4140*/  @!P3 IMAD.IADD R215, R215, 0x1, -R5.reuse ;  /* 0x00000001d7d7b824 */ /* 0x100fe400078e0a05 */
[----:B------:R-:W-:Y:S01]  /*4150*/  @!P4 IMAD.IADD R219, R219, 0x1, -R5 ;  /* 0x00000001dbdbc824 */ /* 0x000fe200078e0a05 */
[----:B------:R-:W-:Y:S01]  /*4160*/  ISETP.GT.U32.AND P3, PT, R5, R221, PT ;  /* 0x000000dd0500720c */ /* 0x000fe20003f64070 */
[----:B------:R-:W-:-:S03]  /*4170*/  IMAD.HI.U32 R4, R0, R225, RZ ;  /* 0x000000e100047227 */ /* 0x000fc600078e00ff */
[C---:B------:R-:W-:Y:S01]  /*4180*/  ISETP.GT.U32.AND P4, PT, R5.reuse, R219, PT ;  /* 0x000000db0500720c */ /* 0x040fe20003f84070 */
[----:B------:R-:W-:Y:S02]  /*4190*/  IMAD.MOV R4, RZ, RZ, -R4 ;  /* 0x000000ffff047224 */ /* 0x000fe400078e0a04 */
[----:B------:R-:W-:Y:S02]  /*41a0*/  IMAD.MOV R10, RZ, RZ, -R3 ;  /* 0x000000ffff0a7224 */ /* 0x000fe400078e0a03 */
[C---:B------:R-:W-:Y:S01]  /*41b0*/  IMAD R225, R5.reuse, R4, R225 ;  /* 0x0000000405e17224 */ /* 0x040fe200078e02e1 */
[----:B------:R-:W-:Y:S01]  /*41c0*/  IADD3 R4, R2, 0x56, RZ ;  /* 0x0000005602047810 */ /* 0x000fe20007ffe0ff */
[----:B------:R-:W-:Y:S02]  /*41d0*/  IMAD R223, R5, R10, R223 ;  /* 0x0000000a05df7224 */ /* 0x000fe400078e02df */
[--C-:B------:R-:W-:Y:S01]  /*41e0*/  @!P3 IMAD.IADD R221, R221, 0x1, -R5.reuse ;  /* 0x00000001ddddb824 */ /* 0x100fe200078e0a05 */
[----:B------:R-:W-:Y:S01]  /*41f0*/  IABS R229, R4 ;  /* 0x0000000400e57213 */ /* 0x000fe20000000000 */
[----:B------:R-:W-:Y:S01]  /*4200*/  @!P2 IMAD.IADD R213, R213, 0x1, -R5 ;  /* 0x00000001d5d5a824 */ /* 0x000fe200078e0a05 */
[C---:B------:R-:W-:Y:S01]  /*4210*/  ISETP.GT.U32.AND P3, PT, R5.reuse, R223, PT ;  /* 0x000000df0500720c */ /* 0x040fe20003f64070 */
[----:B------:R-:W-:Y:S01]  /*4220*/  @!P0 IMAD.MOV R215, RZ, RZ, -R215 ;  /* 0x000000ffffd78224 */ /* 0x000fe200078e0ad7 */
[----:B------:R-:W-:Y:S01]  /*4230*/  ISETP.GT.U32.AND P0, PT, R5, R221, PT ;  /* 0x000000dd0500720c */ /* 0x000fe20003f04070 */
[----:B------:R-:W-:Y:S01]  /*4240*/  @!P4 IMAD.IADD R219, R219, 0x1, -R5 ;  /* 0x00000001dbdbc824 */ /* 0x000fe200078e0a05 */
[C---:B------:R-:W-:Y:S01]  /*4250*/  ISETP.GT.U32.AND P4, PT, R5.reuse, R225, PT ;  /* 0x000000e10500720c */ /* 0x040fe20003f84070 */
[----:B------:R-:W-:Y:S01]  /*4260*/  IMAD.HI.U32 R6, R0, R227, RZ ;  /* 0x000000e300067227 */ /* 0x000fe200078e00ff */
[----:B------:R-:W-:-:S03]  /*4270*/  ISETP.GT.U32.AND P2, PT, R5, R217, PT ;  /* 0x000000d90500720c */ /* 0x000fc60003f44070 */
[----:B------:R-:W-:Y:S01]  /*4280*/  @!P6 IMAD.MOV R213, RZ, RZ, -R213 ;  /* 0x000000ffffd5e224 */ /* 0x000fe200078e0ad5 */
[----:B------:R-:W-:Y:S01]  /*4290*/  ISETP.GE.AND P6, PT, R7, RZ, PT ;  /* 0x000000ff0700720c */ /* 0x000fe20003fc6270 */
[----:B------:R-:W-:Y:S01]  /*42a0*/  IMAD.MOV R6, RZ, RZ, -R6 ;  /* 0x000000ffff067224 */ /* 0x000fe200078e0a06 */
[----:B------:R-:W-:Y:S01]  /*42b0*/  IADD3 R7, R2, 0x52, RZ ;  /* 0x0000005202077810 */ /* 0x000fe20007ffe0ff */
[----:B------:R-:W-:-:S03]  /*42c0*/  IMAD.HI.U32 R3, R0, R229, RZ ;  /* 0x000000e500037227 */ /* 0x000fc600078e00ff */
[----:B------:R-:W-:Y:S01]  /*42d0*/  IABS R233, R7 ;  /* 0x0000000700e97213 */ /* 0x000fe20000000000 */
[----:B------:R-:W-:Y:S01]  /*42e0*/  IMAD R227, R5, R6, R227 ;  /* 0x0000000605e37224 */ /* 0x000fe200078e02e3 */
[----:B------:R-:W-:Y:S01]  /*42f0*/  IADD3 R6, R2, 0x54, RZ ;  /* 0x0000005402067810 */ /* 0x000fe20007ffe0ff */
[--C-:B------:R-:W-:Y:S01]  /*4300*/  @!P0 IMAD.IADD R221, R221, 0x1, -R5.reuse ;  /* 0x00000001dddd8824 */ /* 0x100fe200078e0a05 */
[----:B------:R-:W-:Y:S01]  /*4310*/  ISETP.GE.AND P0, PT, R16, RZ, PT ;  /* 0x000000ff1000720c */ /* 0x000fe20003f06270 */
[--C-:B------:R-:W-:Y:S01]  /*4320*/  @!P4 IMAD.IADD R225, R225, 0x1, -R5.reuse ;  /* 0x00000001e1e1c824 */ /* 0x100fe200078e0a05 */
[----:B------:R-:W-:Y:S01]  /*4330*/  IABS R231, R6 ;  /* 0x0000000600e77213 */ /* 0x000fe20000000000 */
[--C-:B------:R-:W-:Y:S01]  /*4340*/  @!P3 IMAD.IADD R223, R223, 0x1, -R5.reuse ;  /* 0x00000001dfdfb824 */ /* 0x100fe200078e0a05 */
[----:B------:R-:W-:Y:S01]  /*4350*/  ISETP.GE.AND P3, PT, R4, RZ, PT ;  /* 0x000000ff0400720c */ /* 0x000fe20003f66270 */
[----:B------:R-:W-:Y:S01]  /*4360*/  @!P2 IMAD.IADD R217, R217, 0x1, -R5 ;  /* 0x00000001d9d9a824 */ /* 0x000fe200078e0a05 */
[----:B------:R-:W-:Y:S01]  /*4370*/  IADD3 R16, R2, 0x2c, RZ ;  /* 0x0000002c02107810 */ /* 0x000fe20007ffe0ff */
[----:B------:R-:W-:Y:S01]  /*4380*/  @!P5 IMAD.MOV R219, RZ, RZ, -R219 ;  /* 0x000000ffffdbd224 */ /* 0x000fe200078e0adb */
[C---:B------:R-:W-:Y:S01]  /*4390*/  ISETP.GT.U32.AND P5, PT, R5.reuse, R227, PT ;  /* 0x000000e30500720c */ /* 0x040fe20003fa4070 */
[----:B------:R-:W-:Y:S01]  /*43a0*/  @!P6 IMAD.MOV R221, RZ, RZ, -R221 ;  /* 0x000000ffffdde224 */ /* 0x000fe200078e0add */
[C---:B------:R-:W-:Y:S01]  /*43b0*/  ISETP.GT.U32.AND P6, PT, R5.reuse, R225, PT ;  /* 0x000000e10500720c */ /* 0x040fe20003fc4070 */
[----:B------:R-:W-:Y:S01]  /*43c0*/  IMAD.MOV R4, RZ, RZ, -R3 ;  /* 0x000000ffff047224 */ /* 0x000fe200078e0a03 */
[C---:B------:R-:W-:Y:S01]  /*43d0*/  ISETP.GT.U32.AND P2, PT, R5.reuse, R217, PT ;  /* 0x000000d90500720c */ /* 0x040fe20003f44070 */
[----:B------:R-:W-:Y:S01]  /*43e0*/  IMAD.HI.U32 R3, R0, R231, RZ ;  /* 0x000000e700037227 */ /* 0x000fe200078e00ff */
[----:B------:R-:W-:-:S02]  /*43f0*/  ISETP.GT.U32.AND P4, PT, R5, R223, PT ;  /* 0x000000df0500720c */ /* 0x000fc40003f84070 */
[----:B------:R-:W-:Y:S01]  /*4400*/  IABS R143, R16 ;  /* 0x00000010008f7213 */ /* 0x000fe20000000000 */
[----:B------:R-:W-:Y:S02]  /*4410*/  IMAD R229, R5, R4, R229 ;  /* 0x0000000405e57224 */ /* 0x000fe400078e02e5 */
[----:B------:R-:W-:Y:S02]  /*4420*/  IMAD.MOV R4, RZ, RZ, -R3 ;  /* 0x000000ffff047224 */ /* 0x000fe400078e0a03 */
[----:B------:R-:W-:Y:S02]  /*4430*/  @!P5 IMAD.IADD R227, R227, 0x1, -R5 ;  /* 0x00000001e3e3d824 */ /* 0x000fe400078e0a05 */
[----:B------:R-:W-:Y:S02]  /*4440*/  IMAD R231, R5, R4, R231 ;  /* 0x0000000405e77224 */ /* 0x000fe400078e02e7 */
[--C-:B------:R-:W-:Y:S01]  /*4450*/  @!P6 IMAD.IADD R225, R225, 0x1, -R5.reuse ;  /* 0x00000001e1e1e824 */ /* 0x100fe200078e0a05 */
[----:B------:R-:W-:Y:S01]  /*4460*/  ISETP.GT.U32.AND P5, PT, R5, R227, PT ;  /* 0x000000e30500720c */ /* 0x000fe20003fa4070 */
[--C-:B------:R-:W-:Y:S01]  /*4470*/  @!P2 IMAD.IADD R217, R217, 0x1, -R5.reuse ;  /* 0x00000001d9d9a824 */ /* 0x100fe200078e0a05 */
[----:B------:R-:W-:Y:S01]  /*4480*/  ISETP.GT.U32.AND P6, PT, R5, R231, PT ;  /* 0x000000e70500720c */ /* 0x000fe20003fc4070 */
[----:B------:R-:W-:Y:S01]  /*4490*/  @!P4 IMAD.IADD R223, R223, 0x1, -R5 ;  /* 0x00000001dfdfc824 */ /* 0x000fe200078e0a05 */
[----:B------:R-:W-:Y:S01]  /*44a0*/  ISETP.GE.AND P2, PT, R12, RZ, PT ;  /* 0x000000ff0c00720c */ /* 0x000fe20003f46270 */
[----:B------:R-:W-:Y:S01]  /*44b0*/  IMAD.HI.U32 R3, R0, R233, RZ ;  /* 0x000000e900037227 */ /* 0x000fe200078e00ff */
[----:B------:R-:W-:-:S02]  /*44c0*/  IADD3 R12, R2, 0x50, RZ ;  /* 0x00000050020c7810 */ /* 0x000fc40007ffe0ff */
[----:B------:R-:W-:Y:S01]  /*44d0*/  @!P1 IADD3 R217, -R217, RZ, RZ ;  /* 0x000000ffd9d99210 */ /* 0x000fe20007ffe1ff */
[----:B------:R-:W-:Y:S01]  /*44e0*/  IMAD.MOV R10, RZ, RZ, -R3 ;  /* 0x000000ffff0a7224 */ /* 0x000fe200078e0a03 */
[----:B------:R-:W-:Y:S02]  /*44f0*/  ISETP.GE.AND P1, PT, R14, RZ, PT ;  /* 0x000000ff0e00720c */ /* 0x000fe40003f26270 */
[----:B------:R-:W-:Y:S01]  /*4500*/  IADD3 R14, R2, 0x4e, RZ ;  /* 0x0000004e020e7810 */ /* 0x000fe20007ffe0ff */
[----:B------:R-:W-:Y:S01]  /*4510*/  IMAD R233, R5, R10, R233 ;  /* 0x0000000a05e97224 */ /* 0x000fe200078e02e9 */
[----:B------:R-:W-:Y:S01]  /*4520*/  IABS R235, R12 ;  /* 0x0000000c00eb7213 */ /* 0x000fe20000000000 */
[----:B------:R-:W-:Y:S01]  /*4530*/  @!P6 IMAD.IADD R231, R231, 0x1, -R5 ;  /* 0x00000001e7e7e824 */ /* 0x000fe200078e0a05 */
[----:B------:R-:W-:Y:S01]  /*4540*/  IABS R239, R14 ;  /* 0x0000000e00ef7213 */ /* 0x000fe20000000000 */
[----:B------:R-:W-:Y:S01]  /*4550*/  @!P2 IMAD.MOV R223, RZ, RZ, -R223 ;  /* 0x000000ffffdfa224 */ /* 0x000fe200078e0adf */
[----:B------:R-:W-:Y:S01]  /*4560*/  @!P5 IADD3 R227, R227, -R5, RZ ;  /* 0x80000005e3e3d210 */ /* 0x000fe20007ffe0ff */
[----:B------:R-:W-:Y:S01]  /*4570*/  IMAD.HI.U32 R4, R0, R235, RZ ;  /* 0x000000eb00047227 */ /* 0x000fe200078e00ff */
[----:B------:R-:W-:-:S02]  /*4580*/  ISETP.GE.AND P5, PT, R6, RZ, PT ;  /* 0x000000ff0600720c */ /* 0x000fc40003fa6270 */
[C---:B------:R-:W-:Y:S01]  /*4590*/  ISETP.GT.U32.AND P6, PT, R5.reuse, R231, PT ;  /* 0x000000e70500720c */ /* 0x040fe20003fc4070 */
[----:B------:R-:W-:Y:S01]  /*45a0*/  IMAD.HI.U32 R6, R0, R239, RZ ;  /* 0x000000ef00067227 */ /* 0x000fe200078e00ff */
[C---:B------:R-:W-:Y:S02]  /*45b0*/  ISETP.GT.U32.AND P4, PT, R5.reuse, R229, PT ;  /* 0x000000e50500720c */ /* 0x040fe40003f84070 */
[C---:B------:R-:W-:Y:S01]  /*45c0*/  IADD3 R10, R2.reuse, 0x48, RZ ;  /* 0x00000048020a7810 */ /* 0x040fe20007ffe0ff */
[----:B------:R-:W-:Y:S02]  /*45d0*/  IMAD.MOV R4, RZ, RZ, -R4 ;  /* 0x000000ffff047224 */ /* 0x000fe400078e0a04 */
[----:B------:R-:W-:Y:S01]  /*45e0*/  IMAD.MOV R6, RZ, RZ, -R6 ;  /* 0x000000ffff067224 */ /* 0x000fe200078e0a06 */
[----:B------:R-:W-:Y:S01]  /*45f0*/  IABS R245, R10 ;  /* 0x0000000a00f57213 */ /* 0x000fe20000000000 */
[C---:B------:R-:W-:Y:S02]  /*4600*/  IMAD R235, R5.reuse, R4, R235 ;  /* 0x0000000405eb7224 */ /* 0x040fe400078e02eb */
[C---:B------:R-:W-:Y:S01]  /*4610*/  IMAD R239, R5.reuse, R6, R239 ;  /* 0x0000000605ef7224 */ /* 0x040fe200078e02ef */
[C---:B------:R-:W-:Y:S01]  /*4620*/  IADD3 R6, R2.reuse, 0x4c, RZ ;  /* 0x0000004c02067810 */ /* 0x040fe20007ffe0ff */
[----:B------:R-:W-:Y:S01]  /*4630*/  @!P0 IMAD.MOV R227, RZ, RZ, -R227 ;  /* 0x000000ffffe38224 */ /* 0x000fe200078e0ae3 */
[----:B------:R-:W-:Y:S01]  /*4640*/  ISETP.GT.U32.AND P0, PT, R5, R235, PT ;  /* 0x000000eb0500720c */ /* 0x000fe20003f04070 */
[--C-:B------:R-:W-:Y:S01]  /*4650*/  @!P6 IMAD.IADD R231, R231, 0x1, -R5.reuse ;  /* 0x00000001e7e7e824 */ /* 0x100fe200078e0a05 */
[----:B------:R-:W-:Y:S01]  /*4660*/  ISETP.GT.U32.AND P6, PT, R5, R239, PT ;  /* 0x000000ef0500720c */ /* 0x000fe20003fc4070 */
[----:B------:R-:W-:Y:S01]  /*4670*/  @!P4 IMAD.IADD R229, R229, 0x1, -R5 ;  /* 0x00000001e5e5c824 */ /* 0x000fe200078e0a05 */
[----:B------:R-:W-:Y:S01]  /*4680*/  ISETP.GE.AND P4, PT, R7, RZ, PT ;  /* 0x000000ff0700720c */ /* 0x000fe20003f86270 */
[----:B------:R-:W-:Y:S01]  /*4690*/  @!P1 IMAD.MOV R225, RZ, RZ, -R225 ;  /* 0x000000ffffe19224 */ /* 0x000fe200078e0ae1 */
[----:B------:R-:W-:Y:S01]  /*46a0*/  IABS R243, R6 ;  /* 0x0000000600f37213 */ /* 0x000fe20000000000 */
[----:B------:R-:W-:Y:S01]  /*46b0*/  @!P5 IMAD.MOV R231, RZ, RZ, -R231 ;  /* 0x000000ffffe7d224 */ /* 0x000fe200078e0ae7 */
[----:B------:R-:W-:-:S02]  /*46c0*/  IADD3 R7, R2, 0x4a, RZ ;  /* 0x0000004a02077810 */ /* 0x000fc40007ffe0ff */
[C---:B------:R-:W-:Y:S01]  /*46d0*/  ISETP.GT.U32.AND P2, PT, R5.reuse, R229, PT ;  /* 0x000000e50500720c */ /* 0x040fe20003f44070 */
[C---:B------:R-:W-:Y:S01]  /*46e0*/  IMAD.HI.U32 R3, R0.reuse, R243, RZ ;  /* 0x000000f300037227 */ /* 0x040fe200078e00ff */
[----:B------:R-:W-:Y:S02]  /*46f0*/  IABS R241, R7 ;  /* 0x0000000700f17213 */ /* 0x000fe40000000000 */
[----:B------:R-:W-:Y:S01]  /*4700*/  ISETP.GT.U32.AND P1, PT, R5, R233, PT ;  /* 0x000000e90500720c */ /* 0x000fe20003f24070 */
[--C-:B------:R-:W-:Y:S02]  /*4710*/  @!P0 IMAD.IADD R235, R235, 0x1, -R5.reuse ;  /* 0x00000001ebeb8824 */ /* 0x100fe400078e0a05 */
[----:B------:R-:W-:Y:S02]  /*4720*/  @!P6 IMAD.IADD R239, R239, 0x1, -R5 ;  /* 0x00000001efefe824 */ /* 0x000fe400078e0a05 */
[----:B------:R-:W-:Y:S01]  /*4730*/  IMAD.MOV R4, RZ, RZ, -R3 ;  /* 0x000000ffff047224 */ /* 0x000fe200078e0a03 */
[----:B------:R-:W-:Y:S01]  /*4740*/  ISETP.GT.U32.AND P6, PT, R5, R235, PT ;  /* 0x000000eb0500720c */ /* 0x000fe20003fc4070 */
[----:B------:R-:W-:-:S04]  /*4750*/  IMAD.HI.U32 R3, R0, R241, RZ ;  /* 0x000000f100037227 */ /* 0x000fc800078e00ff */
[----:B------:R-:W-:Y:S02]  /*4760*/  IMAD R243, R5, R4, R243 ;  /* 0x0000000405f37224 */ /* 0x000fe400078e02f3 */
[----:B------:R-:W-:Y:S01]  /*4770*/  IMAD.MOV R4, RZ, RZ, -R3 ;  /* 0x000000ffff047224 */ /* 0x000fe200078e0a03 */
[----:B------:R-:W-:Y:S01]  /*4780*/  @!P1 IADD3 R233, R233, -R5, RZ ;  /* 0x80000005e9e99210 */ /* 0x000fe20007ffe0ff */
[----:B------:R-:W-:Y:S01]  /*4790*/  @!P2 IMAD.IADD R229, R229, 0x1, -R5 ;  /* 0x00000001e5e5a824 */ /* 0x000fe200078e0a05 */
[----:B------:R-:W-:Y:S01]  /*47a0*/  ISETP.GE.AND P2, PT, R12, RZ, PT ;  /* 0x000000ff0c00720c */ /* 0x000fe20003f46270 */
[----:B------:R-:W-:Y:S01]  /*47b0*/  IMAD R241, R5, R4, R241 ;  /* 0x0000000405f17224 */ /* 0x000fe200078e02f1 */
[----:B------:R-:W-:Y:S01]  /*47c0*/  IADD3 R12, R2, 0x46, RZ ;  /* 0x00000046020c7810 */ /* 0x000fe20007ffe0ff */
[----:B------:R-:W-:Y:S01]  /*47d0*/  @!P6 IMAD.IADD R235, R235, 0x1, -R5 ;  /* 0x00000001ebebe824 */ /* 0x000fe200078e0a05 */
[C---:B------:R-:W-:Y:S01]  /*47e0*/  ISETP.GT.U32.AND P0, PT, R5.reuse, R233, PT ;  /* 0x000000e90500720c */ /* 0x040fe20003f04070 */
[----:B------:R-:W-:Y:S01]  /*47f0*/  IMAD.HI.U32 R3, R0, R245, RZ ;  /* 0x000000f500037227 */ /* 0x000fe200078e00ff */
[----:B------:R-:W-:-:S02]  /*4800*/  ISETP.GT.U32.AND P6, PT, R5, R241, PT ;  /* 0x000000f10500720c */ /* 0x000fc40003fc4070 */
[----:B------:R-:W-:Y:S01]  /*4810*/  IABS R247, R12 ;  /* 0x0000000c00f77213 */ /* 0x000fe20000000000 */
[----:B------:R-:W-:Y:S01]  /*4820*/  IMAD.MOV R4, RZ, RZ, -R3 ;  /* 0x000000ffff047224 */ /* 0x000fe200078e0a03 */
[----:B------:R-:W-:Y:S01]  /*4830*/  ISETP.GE.AND P1, PT, R14, RZ, PT ;  /* 0x000000ff0e00720c */ /* 0x000fe20003f26270 */
[----:B------:R-:W-:Y:S01]  /*4840*/  @!P3 IMAD.MOV R229, RZ, RZ, -R229 ;  /* 0x000000ffffe5b224 */ /* 0x000fe200078e0ae5 */
[----:B------:R-:W-:Y:S01]  /*4850*/  ISETP.GT.U32.AND P3, PT, R5, R239, PT ;  /* 0x000000ef0500720c */ /* 0x000fe20003f64070 */
[----:B------:R-:W-:Y:S01]  /*4860*/  IMAD.HI.U32 R3, R0, R247, RZ ;  /* 0x000000f700037227 */ /* 0x000fe200078e00ff */
[----:B------:R-:W-:-:S03]  /*4870*/  IADD3 R14, R2, 0x44, RZ ;  /* 0x00000044020e7810 */ /* 0x000fc60007ffe0ff */
[----:B------:R-:W-:Y:S01]  /*4880*/  IMAD R245, R5, R4, R245 ;  /* 0x0000000405f57224 */ /* 0x000fe200078e02f5 */
[----:B------:R-:W-:Y:S01]  /*4890*/  IADD3 R4, -R3, RZ, RZ ;  /* 0x000000ff03047210 */ /* 0x000fe20007ffe1ff */
[--C-:B------:R-:W-:Y:S01]  /*48a0*/  @!P6 IMAD.IADD R241, R241, 0x1, -R5.reuse ;  /* 0x00000001f1f1e824 */ /* 0x100fe200078e0a05 */
[----:B------:R-:W-:Y:S01]  /*48b0*/  IABS R249, R14 ;  /* 0x0000000e00f97213 */ /* 0x000fe20000000000 */
[----:B------:R-:W-:Y:S01]  /*48c0*/  @!P0 IMAD.IADD R233, R233, 0x1, -R5 ;  /* 0x00000001e9e98824 */ /* 0x000fe200078e0a05 */
[C---:B------:R-:W-:Y:S01]  /*48d0*/  ISETP.GT.U32.AND P0, PT, R5.reuse, R243, PT ;  /* 0x000000f30500720c */ /* 0x040fe20003f04070 */
[C---:B------:R-:W-:Y:S01]  /*48e0*/  IMAD R247, R5.reuse, R4, R247 ;  /* 0x0000000405f77224 */ /* 0x040fe200078e02f7 */
[----:B------:R-:W-:Y:S01]  /*48f0*/  ISETP.GT.U32.AND P6, PT, R5, R241, PT ;  /* 0x000000f10500720c */ /* 0x000fe20003fc4070 */
[----:B------:R-:W-:-:S04]  /*4900*/  IMAD.HI.U32 R3, R0, R249, RZ ;  /* 0x000000f900037227 */ /* 0x000fc800078e00ff */
[----:B------:R-:W-:Y:S01]  /*4910*/  @!P3 IMAD.IADD R239, R239, 0x1, -R5 ;  /* 0x00000001efefb824 */ /* 0x000fe200078e0a05 */
[----:B------:R-:W-:Y:S01]  /*4920*/  ISETP.GE.AND P3, PT, R6, RZ, PT ;  /* 0x000000ff0600720c */ /* 0x000fe20003f66270 */
[----:B------:R-:W-:Y:S01]  /*4930*/  @!P4 IMAD.MOV R233, RZ, RZ, -R233 ;  /* 0x000000ffffe9c224 */ /* 0x000fe200078e0ae9 */
[----:B------:R-:W-:Y:S01]  /*4940*/  IADD3 R6, R2, 0x42, RZ ;  /* 0x0000004202067810 */ /* 0x000fe20007ffe0ff */
[----:B------:R-:W-:Y:S01]  /*4950*/  IMAD.MOV R4, RZ, RZ, -R3 ;  /* 0x000000ffff047224 */ /* 0x000fe200078e0a03 */
[----:B------:R-:W-:Y:S01]  /*4960*/  ISETP.GT.U32.AND P4, PT, R5, R245, PT ;  /* 0x000000f50500720c */ /* 0x000fe20003f84070 */
[--C-:B------:R-:W-:Y:S01]  /*4970*/  @!P0 IMAD.IADD R243, R243, 0x1, -R5.reuse ;  /* 0x00000001f3f38824 */ /* 0x100fe200078e0a05 */
[----:B------:R-:W-:Y:S01]  /*4980*/  ISETP.GE.AND P0, PT, R7, RZ, PT ;  /* 0x000000ff0700720c */ /* 0x000fe20003f06270 */
[----:B------:R-:W-:Y:S01]  /*4990*/  @!P6 IMAD.IADD R241, R241, 0x1, -R5 ;  /* 0x00000001f1f1e824 */ /* 0x000fe200078e0a05 */
[C---:B------:R-:W-:Y:S01]  /*49a0*/  ISETP.GT.U32.AND P6, PT, R5.reuse, R247, PT ;  /* 0x000000f70500720c */ /* 0x040fe20003fc4070 */
[C---:B------:R-:W-:Y:S01]  /*49b0*/  IMAD R249, R5.reuse, R4, R249 ;  /* 0x0000000405f97224 */ /* 0x040fe200078e02f9 */
[----:B------:R-:W-:Y:S01]  /*49c0*/  ISETP.GT.U32.AND P5, PT, R5, R243, PT ;  /* 0x000000f30500720c */ /* 0x000fe20003fa4070 */
[----:B------:R-:W-:Y:S01]  /*49d0*/  @!P2 IMAD.MOV R235, RZ, RZ, -R235 ;  /* 0x000000ffffeba224 */ /* 0x000fe200078e0aeb */
[----:B------:R-:W-:Y:S01]  /*49e0*/  IABS R251, R6 ;  /* 0x0000000600fb7213 */ /* 0x000fe20000000000 */
[----:B------:R-:W-:Y:S01]  /*49f0*/  @!P1 IMAD.MOV R239, RZ, RZ, -R239 ;  /* 0x000000ffffef9224 */ /* 0x000fe200078e0aef */
[----:B------:R-:W-:-:S02]  /*4a00*/  ISETP.GE.AND P2, PT, R10, RZ, PT ;  /* 0x000000ff0a00720c */ /* 0x000fc40003f46270 */
[----:B------:R-:W-:Y:S01]  /*4a10*/  IADD3 R10, R2, 0x3c, RZ ;  /* 0x0000003c020a7810 */ /* 0x000fe20007ffe0ff */
[----:B------:R-:W-:Y:S01]  /*4a20*/  IMAD.HI.U32 R3, R0, R251, RZ ;  /* 0x000000fb00037227 */ /* 0x000fe200078e00ff */
[----:B------:R-:W-:Y:S02]  /*4a30*/  ISETP.GE.AND P1, PT, R12, RZ, PT ;  /* 0x000000ff0c00720c */ /* 0x000fe40003f26270 */
[----:B------:R-:W-:Y:S01]  /*4a40*/  @!P0 IADD3 R241, -R241, RZ, RZ ;  /* 0x000000fff1f18210 */ /* 0x000fe20007ffe1ff */
[----:B------:R-:W-:Y:S01]  /*4a50*/  @!P6 IMAD.IADD R247, R247, 0x1, -R5 ;  /* 0x00000001f7f7e824 */ /* 0x000fe200078e0a05 */
[----:B------:R-:W-:Y:S01]  /*4a60*/  ISETP.GT.U32.AND P0, PT, R5, R249, PT ;  /* 0x000000f90500720c */ /* 0x000fe20003f04070 */
[----:B------:R-:W-:Y:S01]  /*4a70*/  IMAD.MOV R4, RZ, RZ, -R3 ;  /* 0x000000ffff047224 */ /* 0x000fe200078e0a03 */
[----:B------:R-:W-:Y:S01]  /*4a80*/  IADD3 R7, R2, 0x3e, RZ ;  /* 0x0000003e02077810 */ /* 0x000fe20007ffe0ff */
[--C-:B------:R-:W-:Y:S01]  /*4a90*/  @!P5 IMAD.IADD R243, R243, 0x1, -R5.reuse ;  /* 0x00000001f3f3d824 */ /* 0x100fe200078e0a05 */
[----:B------:R-:W-:Y:S01]  /*4aa0*/  ISETP.GT.U32.AND P6, PT, R5, R247, PT ;  /* 0x000000f70500720c */ /* 0x000fe20003fc4070 */
[----:B------:R-:W-:Y:S01]  /*4ab0*/  @!P4 IMAD.IADD R245, R245, 0x1, -R5 ;  /* 0x00000001f5f5c824 */ /* 0x000fe200078e0a05 */
[----:B------:R-:W-:Y:S01]  /*4ac0*/  IABS R206, R7 ;  /* 0x0000000700ce7213 */ /* 0x000fe20000000000 */
[C---:B------:R-:W-:Y:S01]  /*4ad0*/  IMAD R251, R5.reuse, R4, R251 ;  /* 0x0000000405fb7224 */ /* 0x040fe200078e02fb */
[----:B------:R-:W-:Y:S01]  /*4ae0*/  ISETP.GE.AND P5, PT, R14, RZ, PT ;  /* 0x000000ff0e00720c */ /* 0x000fe20003fa6270 */
[----:B------:R-:W-:Y:S01]  /*4af0*/  @!P3 IMAD.MOV R243, RZ, RZ, -R243 ;  /* 0x000000fffff3b224 */ /* 0x000fe200078e0af3 */
[----:B------:R-:W-:Y:S01]  /*4b00*/  ISETP.GE.AND P3, PT, R6, RZ, PT ;  /* 0x000000ff0600720c */ /* 0x000fe20003f66270 */
[----:B------:R-:W-:Y:S01]  /*4b10*/  IMAD.HI.U32 R4, R0, R206, RZ ;  /* 0x000000ce00047227 */ /* 0x000fe200078e00ff */
[----:B------:R-:W-:-:S02]  /*4b20*/  ISETP.GT.U32.AND P4, PT, R5, R245, PT ;  /* 0x000000f50500720c */ /* 0x000fc40003f84070 */
[C---:B------:R-:W-:Y:S01]  /*4b30*/  IADD3 R6, R2.reuse, 0x40, RZ ;  /* 0x0000004002067810 */ /* 0x040fe20007ffe0ff */
[--C-:B------:R-:W-:Y:S01]  /*4b40*/  @!P0 IMAD.IADD R249, R249, 0x1, -R5.reuse ;  /* 0x00000001f9f98824 */ /* 0x100fe200078e0a05 */
[----:B------:R-:W-:Y:S01]  /*4b50*/  IADD3 R12, R2, 0x36, RZ ;  /* 0x00000036020c7810 */ /* 0x000fe20007ffe0ff */
[----:B------:R-:W-:Y:S01]  /*4b60*/  @!P6 IMAD.IADD R247, R247, 0x1, -R5 ;  /* 0x00000001f7f7e824 */ /* 0x000fe200078e0a05 */
[C---:B------:R-:W-:Y:S01]  /*4b70*/  ISETP.GT.U32.AND P6, PT, R5.reuse, R251, PT ;  /* 0x000000fb0500720c */ /* 0x040fe20003fc4070 */
[----:B------:R-:W-:Y:S01]  /*4b80*/  IMAD.MOV R4, RZ, RZ, -R4 ;  /* 0x000000ffff047224 */ /* 0x000fe200078e0a04 */
[----:B------:R-:W-:Y:S01]  /*4b90*/  IABS R138, R6 ;  /* 0x00000006008a7213 */ /* 0x000fe20000000000 */
[----:B------:R-:W-:Y:S01]  /*4ba0*/  @!P1 IMAD.MOV R247, RZ, RZ, -R247 ;  /* 0x000000fffff79224 */ /* 0x000fe200078e0af7 */
[C---:B------:R-:W-:Y:S01]  /*4bb0*/  ISETP.GT.U32.AND P0, PT, R5.reuse, R249, PT ;  /* 0x000000f90500720c */ /* 0x040fe20003f04070 */
[----:B------:R-:W-:Y:S01]  /*4bc0*/  IMAD R206, R5, R4, R206 ;  /* 0x0000000405ce7224 */ /* 0x000fe200078e02ce */
[----:B------:R-:W-:Y:S01]  /*4bd0*/  ISETP.GE.AND P1, PT, R10, RZ, PT ;  /* 0x000000ff0a00720c */ /* 0x000fe20003f26270 */
[----:B------:R-:W-:Y:S01]  /*4be0*/  IMAD.HI.U32 R3, R0, R138, RZ ;  /* 0x0000008a00037227 */ /* 0x000fe200078e00ff */
[----:B------:R-:W-:-:S02]  /*4bf0*/  IABS R77, R12 ;  /* 0x0000000c004d7213 */ /* 0x000fc40000000000 */
[----:B------:R-:W-:Y:S01]  /*4c00*/  IADD3 R14, R2, 0x2e, RZ ;  /* 0x0000002e020e7810 */ /* 0x000fe20007ffe0ff */
[----:B------:R-:W-:Y:S01]  /*4c10*/  @!P4 IMAD.IADD R245, R245, 0x1, -R5 ;  /* 0x00000001f5f5c824 */ /* 0x000fe200078e0a05 */
[----:B------:R-:W-:Y:S01]  /*4c20*/  ISETP.GE.AND P4, PT, R6, RZ, PT ;  /* 0x000000ff0600720c */ /* 0x000fe20003f86270 */
[----:B------:R-:W-:Y:S01]  /*4c30*/  IMAD.MOV R3, RZ, RZ, -R3 ;  /* 0x000000ffff037224 */ /* 0x000fe200078e0a03 */
[----:B------:R-:W-:Y:S01]  /*4c40*/  IABS R6, R10 ;  /* 0x0000000a00067213 */ /* 0x000fe20000000000 */
[----:B------:R-:W-:Y:S01]  /*4c50*/  @!P2 IMAD.MOV R245, RZ, RZ, -R245 ;  /* 0x000000fffff5a224 */ /* 0x000fe200078e0af5 */
[----:B------:R-:W-:Y:S01]  /*4c60*/  @!P6 IADD3 R251, R251, -R5, RZ ;  /* 0x80000005fbfbe210 */ /* 0x000fe20007ffe0ff */
[C---:B------:R-:W-:Y:S01]  /*4c70*/  IMAD R138, R5.reuse, R3, R138 ;  /* 0x00000003058a7224 */ /* 0x040fe200078e028a */
[----:B------:R-:W-:Y:S01]  /*4c80*/  IADD3 R10, R2, 0x38, RZ ;  /* 0x00000038020a7810 */ /* 0x000fe20007ffe0ff */
[----:B------:R-:W-:Y:S01]  /*4c90*/  IMAD.HI.U32 R3, R0, R6, RZ ;  /* 0x0000000600037227 */ /* 0x000fe200078e00ff */
[----:B------:R-:W-:-:S02]  /*4ca0*/  ISETP.GT.U32.AND P6, PT, R5, R251, PT ;  /* 0x000000fb0500720c */ /* 0x000fc40003fc4070 */
[----:B------:R-:W-:Y:S01]  /*4cb0*/  IABS R140, R10 ;  /* 0x0000000a008c7213 */ /* 0x000fe20000000000 */
[----:B------:R-:W-:Y:S01]  /*4cc0*/  @!P0 IMAD.IADD R249, R249, 0x1, -R5 ;  /* 0x00000001f9f98824 */ /* 0x000fe200078e0a05 */
[----:B------:R-:W-:Y:S01]  /*4cd0*/  ISETP.GT.U32.AND P0, PT, R5, R138, PT ;  /* 0x0000008a0500720c */ /* 0x000fe20003f04070 */
[----:B------:R-:W-:Y:S01]  /*4ce0*/  IMAD.MOV R3, RZ, RZ, -R3 ;  /* 0x000000ffff037224 */ /* 0x000fe200078e0a03 */
[----:B------:R-:W-:Y:S01]  /*4cf0*/  ISETP.GE.AND P2, PT, R7, RZ, PT ;  /* 0x000000ff0700720c */ /* 0x000fe20003f46270 */
[----:B------:R-:W-:Y:S01]  /*4d00*/  @!P5 IMAD.MOV R249, RZ, RZ, -R249 ;  /* 0x000000fffff9d224 */ /* 0x000fe200078e0af9 */
[----:B------:R-:W-:Y:S01]  /*4d10*/  IADD3 R7, R2, 0x3a, RZ ;  /* 0x0000003a02077810 */ /* 0x000fe20007ffe0ff */
[C---:B------:R-:W-:Y:S01]  /*4d20*/  IMAD R6, R5.reuse, R3, R6 ;  /* 0x0000000305067224 */ /* 0x040fe200078e0206 */
[----:B------:R-:W-:Y:S01]  /*4d30*/  ISETP.GT.U32.AND P5, PT, R5, R206, PT ;  /* 0x000000ce0500720c */ /* 0x000fe20003fa4070 */
[----:B------:R-:W-:Y:S01]  /*4d40*/  IMAD.HI.U32 R4, R0, R140, RZ ;  /* 0x0000008c00047227 */ /* 0x000fe200078e00ff */
[----:B------:R-:W-:-:S02]  /*4d50*/  IABS R208, R7 ;  /* 0x0000000700d07213 */ /* 0x000fc40000000000 */
[----:B------:R-:W-:Y:S01]  /*4d60*/  IABS R71, R14 ;  /* 0x0000000e00477213 */ /* 0x000fe20000000000 */
[--C-:B------:R-:W-:Y:S01]  /*4d70*/  @!P6 IMAD.IADD R251, R251, 0x1, -R5.reuse ;  /* 0x00000001fbfbe824 */ /* 0x100fe200078e0a05 */
[----:B------:R-:W-:Y:S01]  /*4d80*/  ISETP.GT.U32.AND P6, PT, R5, R6, PT ;  /* 0x000000060500720c */ /* 0x000fe20003fc4070 */
[----:B------:R-:W-:Y:S02]  /*4d90*/  @!P0 IMAD.IADD R138, R138, 0x1, -R5 ;  /* 0x000000018a8a8824 */ /* 0x000fe400078e0a05 */
[----:B------:R-:W-:Y:S01]  /*4da0*/  @!P3 IMAD.MOV R251, RZ, RZ, -R251 ;  /* 0x000000fffffbb224 */ /* 0x000fe200078e0afb */
[----:B------:R-:W-:Y:S01]  /*4db0*/  ISETP.GE.AND P3, PT, R7, RZ, PT ;  /* 0x000000ff0700720c */ /* 0x000fe20003f66270 */
[----:B------:R-:W-:Y:S01]  /*4dc0*/  IMAD.HI.U32 R7, R0, R77, RZ ;  /* 0x0000004d00077227 */ /* 0x000fe200078e00ff */
[----:B------:R-:W-:-:S03]  /*4dd0*/  ISETP.GT.U32.AND P0, PT, R5, R138, PT ;  /* 0x0000008a0500720c */ /* 0x000fc60003f04070 */
[----:B------:R-:W-:Y:S02]  /*4de0*/  IMAD.MOV R4, RZ, RZ, -R4 ;  /* 0x000000ffff047224 */ /* 0x000fe400078e0a04 */
[--C-:B------:R-:W-:Y:S02]  /*4df0*/  @!P5 IMAD.IADD R206, R206, 0x1, -R5.reuse ;  /* 0x00000001ceced824 */ /* 0x100fe400078e0a05 */
[----:B------:R-:W-:Y:S02]  /*4e00*/  @!P6 IMAD.IADD R6, R6, 0x1, -R5 ;  /* 0x000000010606e824 */ /* 0x000fe400078e0a05 */
[C---:B------:R-:W-:Y:S01]  /*4e10*/  IMAD R140, R5.reuse, R4, R140 ;  /* 0x00000004058c7224 */ /* 0x040fe200078e028c */
[C---:B------:R-:W-:Y:S01]  /*4e20*/  ISETP.GT.U32.AND P5, PT, R5.reuse, R206, PT ;  /* 0x000000ce0500720c */ /* 0x040fe20003fa4070 */
[----:B------:R-:W-:Y:S01]  /*4e30*/  IMAD.HI.U32 R3, R0, R208, RZ ;  /* 0x000000d000037227 */ /* 0x000fe200078e00ff */
[----:B------:R-:W-:-:S03]  /*4e40*/  ISETP.GT.U32.AND P6, PT, R5, R6, PT ;  /* 0x000000060500720c */ /* 0x000fc60003fc4070 */
[----:B------:R-:W-:Y:S01]  /*4e50*/  @!P0 IMAD.IADD R138, R138, 0x1, -R5 ;  /* 0x000000018a8a8824 */ /* 0x000fe200078e0a05 */
[----:B------:R-:W-:Y:S01]  /*4e60*/  ISETP.GE.AND P0, PT, R10, RZ, PT ;  /* 0x000000ff0a00720c */ /* 0x000fe20003f06270 */
[----:B------:R-:W-:Y:S01]  /*4e70*/  IMAD.MOV R3, RZ, RZ, -R3 ;  /* 0x000000ffff037224 */ /* 0x000fe200078e0a03 */
[----:B------:R-:W-:Y:S01]  /*4e80*/  IADD3 R10, -R7, RZ, RZ ;  /* 0x000000ff070a7210 */ /* 0x000fe20007ffe1ff */
[----:B------:R-:W-:Y:S01]  /*4e90*/  @!P4 IMAD.MOV R138, RZ, RZ, -R138 ;  /* 0x000000ffff8ac224 */ /* 0x000fe200078e0a8a */
[C---:B------:R-:W-:Y:S01]  /*4ea0*/  ISETP.GT.U32.AND P4, PT, R5.reuse, R140, PT ;  /* 0x0000008c0500720c */ /* 0x040fe20003f84070 */
[C---:B------:R-:W-:Y:S01]  /*4eb0*/  IMAD R208, R5.reuse, R3, R208 ;  /* 0x0000000305d07224 */ /* 0x040fe200078e02d0 */
[C---:B------:R-:W-:Y:S01]  /*4ec0*/  IADD3 R7, R2.reuse, 0x32, RZ ;  /* 0x0000003202077810 */ /* 0x040fe20007ffe0ff */
[C---:B------:R-:W-:Y:S01]  /*4ed0*/  IMAD R77, R5.reuse, R10, R77 ;  /* 0x0000000a054d7224 */ /* 0x040fe200078e024d */
[----:B------:R-:W-:Y:S01]  /*4ee0*/  IADD3 R3, R2, 0x34, RZ ;  /* 0x0000003402037810 */ /* 0x000fe20007ffe0ff */
[--C-:B------:R-:W-:Y:S01]  /*4ef0*/  @!P6 IMAD.IADD R6, R6, 0x1, -R5.reuse ;  /* 0x000000010606e824 */ /* 0x100fe200078e0a05 */
[----:B------:R-:W-:Y:S01]  /*4f00*/  IABS R75, R7 ;  /* 0x00000007004b7213 */ /* 0x000fe20000000000 */
[----:B------:R-:W-:Y:S01]  /*4f10*/  @!P5 IMAD.IADD R206, R206, 0x1, -R5 ;  /* 0x00000001ceced824 */ /* 0x000fe200078e0a05 */
[C---:B------:R-:W-:Y:S01]  /*4f20*/  ISETP.GT.U32.AND P6, PT, R5.reuse, R77, PT ;  /* 0x0000004d0500720c */ /* 0x040fe20003fc4070 */
[----:B------:R-:W-:Y:S01]  /*4f30*/  @!P1 IMAD.MOV R6, RZ, RZ, -R6 ;  /* 0x000000ffff069224 */ /* 0x000fe200078e0a06 */
[----:B------:R-:W-:Y:S01]  /*4f40*/  ISETP.GT.U32.AND P5, PT, R5, R208, PT ;  /* 0x000000d00500720c */ /* 0x000fe20003fa4070 */
[----:B------:R-:W-:Y:S01]  /*4f50*/  IMAD.HI.U32 R4, R0, R75, RZ ;  /* 0x0000004b00047227 */ /* 0x000fe200078e00ff */
[----:B------:R-:W-:-:S03]  /*4f60*/  IABS R141, R3 ;  /* 0x00000003008d7213 */ /* 0x000fc60000000000 */
[--C-:B------:R-:W-:Y:S02]  /*4f70*/  @!P4 IMAD.IADD R140, R140, 0x1, -R5.reuse ;  /* 0x000000018c8cc824 */ /* 0x100fe400078e0a05 */
[----:B------:R-:W-:Y:S02]  /*4f80*/  IMAD.MOV R4, RZ, RZ, -R4 ;  /* 0x000000ffff047224 */ /* 0x000fe400078e0a04 */
[----:B------:R-:W-:Y:S01]  /*4f90*/  @!P2 IMAD.MOV R206, RZ, RZ, -R206 ;  /* 0x000000ffffcea224 */ /* 0x000fe200078e0ace */
[----:B------:R-:W-:Y:S01]  /*4fa0*/  ISETP.GE.AND P2, PT, R12, RZ, PT ;  /* 0x000000ff0c00720c */ /* 0x000fe20003f46270 */
[----:B------:R-:W-:Y:S01]  /*4fb0*/  @!P6 IMAD.IADD R77, R77, 0x1, -R5 ;  /* 0x000000014d4de824 */ /* 0x000fe200078e0a05 */
[C---:B------:R-:W-:Y:S01]  /*4fc0*/  ISETP.GT.U32.AND P6, PT, R5.reuse, R140, PT ;  /* 0x0000008c0500720c */ /* 0x040fe20003fc4070 */
[----:B------:R-:W-:Y:S01]  /*4fd0*/  IMAD R75, R5, R4, R75 ;  /* 0x00000004054b7224 */ /* 0x000fe200078e024b */
[----:B------:R-:W-:Y:S01]  /*4fe0*/  IADD3 R12, R2, 0x30, RZ ;  /* 0x00000030020c7810 */ /* 0x000fe20007ffe0ff */
[----:B------:R-:W-:Y:S01]  /*4ff0*/  @!P5 IMAD.IADD R208, R208, 0x1, -R5 ;  /* 0x00000001d0d0d824 */ /* 0x000fe200078e0a05 */
[----:B------:R-:W-:Y:S01]  /*5000*/  ISETP.GE.AND P5, PT, R3, RZ, PT ;  /* 0x000000ff0300720c */ /* 0x000fe20003fa6270 */
[----:B------:R-:W-:Y:S01]  /*5010*/  IMAD.HI.U32 R3, R0, R141, RZ ;  /* 0x0000008d00037227 */ /* 0x000fe200078e00ff */
[----:B------:R-:W-:-:S02]  /*5020*/  IABS R73, R12 ;  /* 0x0000000c00497213 */ /* 0x000fc40000000000 */
[C---:B------:R-:W-:Y:S01]  /*5030*/  ISETP.GT.U32.AND P4, PT, R5.reuse, R208, PT ;  /* 0x000000d00500720c */ /* 0x040fe20003f84070 */
[----:B------:R-:W-:Y:S01]  /*5040*/  IMAD.MOV R10, RZ, RZ, -R3 ;  /* 0x000000ffff0a7224 */ /* 0x000fe200078e0a03 */
[----:B------:R-:W-:Y:S01]  /*5050*/  ISETP.GT.U32.AND P1, PT, R5, R77, PT ;  /* 0x0000004d0500720c */ /* 0x000fe20003f24070 */
[----:B------:R-:W-:-:S04]  /*5060*/  IMAD.HI.U32 R3, R0, R73, RZ ;  /* 0x0000004900037227 */ /* 0x000fc800078e00ff */
[----:B------:R-:W-:Y:S01]  /*5070*/  @!P6 IMAD.IADD R140, R140, 0x1, -R5 ;  /* 0x000000018c8ce824 */ /* 0x000fe200078e0a05 */
[C---:B------:R-:W-:Y:S01]  /*5080*/  ISETP.GT.U32.AND P6, PT, R5.reuse, R75, PT ;  /* 0x0000004b0500720c */ /* 0x040fe20003fc4070 */
[C---:B------:R-:W-:Y:S02]  /*5090*/  IMAD R141, R5.reuse, R10, R141 ;  /* 0x0000000a058d7224 */ /* 0x040fe400078e028d */
[----:B------:R-:W-:Y:S02]  /*50a0*/  IMAD.MOV R4, RZ, RZ, -R3 ;  /* 0x000000ffff047224 */ /* 0x000fe400078e0a03 */
[----:B------:R-:W-:Y:S01]  /*50b0*/  @!P4 IADD3 R208, R208, -R5, RZ ;  /* 0x80000005d0d0c210 */ /* 0x000fe20007ffe0ff */
[----:B------:R-:W-:Y:S01]  /*50c0*/  IMAD.HI.U32 R3, R0, R71, RZ ;  /* 0x0000004700037227 */ /* 0x000fe200078e00ff */
[----:B------:R-:W-:-:S03]  /*50d0*/  ISETP.GT.U32.AND P4, PT, R5, R141, PT ;  /* 0x0000008d0500720c */ /* 0x000fc60003f84070 */
[----:B------:R-:W-:Y:S02]  /*50e0*/  IMAD.MOV R10, RZ, RZ, -R3 ;  /* 0x000000ffff0a7224 */ /* 0x000fe400078e0a03 */
[----:B------:R-:W-:Y:S02]  /*50f0*/  IMAD R73, R5, R4, R73 ;  /* 0x0000000405497224 */ /* 0x000fe400078e0249 */
[----:B------:R-:W-:Y:S02]  /*5100*/  @!P6 IMAD.IADD R75, R75, 0x1, -R5 ;  /* 0x000000014b4be824 */ /* 0x000fe400078e0a05 */
[C---:B------:R-:W-:Y:S02]  /*5110*/  IMAD R71, R5.reuse, R10, R71 ;  /* 0x0000000a05477224 */ /* 0x040fe400078e0247 */
[----:B------:R-:W-:Y:S01]  /*5120*/  IMAD.HI.U32 R4, R0, R143, RZ ;  /* 0x0000008f00047227 */ /* 0x000fe200078e00ff */
[----:B------:R-:W-:-:S03]  /*5130*/  ISETP.GT.U32.AND P6, PT, R5, R75, PT ;  /* 0x0000004b0500720c */ /* 0x000fc60003fc4070 */
[--C-:B------:R-:W-:Y:S02]  /*5140*/  @!P4 IMAD.IADD R141, R141, 0x1, -R5.reuse ;  /* 0x000000018d8dc824 */ /* 0x100fe400078e0a05 */
[----:B------:R-:W-:Y:S01]  /*5150*/  @!P1 IMAD.IADD R77, R77, 0x1, -R5 ;  /* 0x000000014d4d9824 */ /* 0x000fe200078e0a05 */
[----:B------:R-:W-:Y:S01]  /*5160*/  ISETP.GE.AND P1, PT, R7, RZ, PT ;  /* 0x000000ff0700720c */ /* 0x000fe20003f26270 */
[----:B------:R-:W-:Y:S01]  /*5170*/  IMAD.MOV R4, RZ, RZ, -R4 ;  /* 0x000000ffff047224 */ /* 0x000fe200078e0a04 */
[C---:B------:R-:W-:Y:S01]  /*5180*/  ISETP.GT.U32.AND P4, PT, R5.reuse, R141, PT ;  /* 0x0000008d0500720c */ /* 0x040fe20003f84070 */
[----:B------:R-:W-:Y:S01]  /*5190*/  @!P2 IMAD.MOV R77, RZ, RZ, -R77 ;  /* 0x000000ffff4da224 */ /* 0x000fe200078e0a4d */
[C---:B------:R-:W-:Y:S01]  /*51a0*/  IADD3 R7, R2.reuse, 0x28, RZ ;  /* 0x0000002802077810 */ /* 0x040fe20007ffe0ff */
[----:B------:R-:W-:Y:S01]  /*51b0*/  IMAD R143, R5, R4, R143 ;  /* 0x00000004058f7224 */ /* 0x000fe200078e028f */
[----:B------:R-:W-:Y:S01]  /*51c0*/  IADD3 R4, R2, 0x2a, RZ ;  /* 0x0000002a02047810 */ /* 0x000fe20007ffe0ff */
[----:B------:R-:W-:Y:S01]  /*51d0*/  @!P6 IMAD.IADD R75, R75, 0x1, -R5 ;  /* 0x000000014b4be824 */ /* 0x000fe200078e0a05 */
[----:B------:R-:W-:Y:S01]  /*51e0*/  ISETP.GT.U32.AND P6, PT, R5, R71, PT ;  /* 0x000000470500720c */ /* 0x000fe20003fc4070 */
[----:B------:R-:W-:Y:S01]  /*51f0*/  @!P3 IMAD.MOV R208, RZ, RZ, -R208 ;  /* 0x000000ffffd0b224 */ /* 0x000fe200078e0ad0 */
[----:B------:R-:W-:Y:S01]  /*5200*/  IABS R69, R4 ;  /* 0x0000000400457213 */ /* 0x000fe20000000000 */
[----:B------:R-:W-:Y:S01]  /*5210*/  @!P0 IMAD.MOV R140, RZ, RZ, -R140 ;  /* 0x000000ffff8c8224 */ /* 0x000fe200078e0a8c */
[----:B------:R-:W-:Y:S01]  /*5220*/  IABS R67, R7 ;  /* 0x0000000700437213 */ /* 0x000fe20000000000 */
[----:B------:R-:W-:Y:S01]  /*5230*/  @!P1 IMAD.MOV R75, RZ, RZ, -R75 ;  /* 0x000000ffff4b9224 */ /* 0x000fe200078e0a4b */
[----:B------:R-:W-:Y:S01]  /*5240*/  ISETP.GE.AND P2, PT, R14, RZ, PT ;  /* 0x000000ff0e00720c */ /* 0x000fe20003f46270 */
[----:B------:R-:W-:Y:S01]  /*5250*/  IMAD.HI.U32 R3, R0, R69, RZ ;  /* 0x0000004500037227 */ /* 0x000fe200078e00ff */
[----:B------:R-:W-:-:S02]  /*5260*/  @!P4 IADD3 R141, R141, -R5, RZ ;  /* 0x800000058d8dc210 */ /* 0x000fc40007ffe0ff */
[----:B------:R-:W-:Y:S01]  /*5270*/  ISETP.GE.AND P3, PT, R12, RZ, PT ;  /* 0x000000ff0c00720c */ /* 0x000fe20003f66270 */
[----:B------:R-:W-:Y:S01]  /*5280*/  IMAD.MOV R10, RZ, RZ, -R3 ;  /* 0x000000ffff0a7224 */ /* 0x000fe200078e0a03 */
[----:B------:R-:W-:Y:S01]  /*5290*/  ISETP.GT.U32.AND P0, PT, R5, R73, PT ;  /* 0x000000490500720c */ /* 0x000fe20003f04070 */
[----:B------:R-:W-:Y:S01]  /*52a0*/  @!P6 IMAD.IADD R71, R71, 0x1, -R5 ;  /* 0x000000014747e824 */ /* 0x000fe200078e0a05 */
[----:B------:R-:W-:Y:S01]  /*52b0*/  IADD3 R12, R2, 0x26, RZ ;  /* 0x00000026020c7810 */ /* 0x000fe20007ffe0ff */
[----:B------:R-:W-:Y:S01]  /*52c0*/  @!P5 IMAD.MOV R141, RZ, RZ, -R141 ;  /* 0x000000ffff8dd224 */ /* 0x000fe200078e0a8d */
[C---:B------:R-:W-:Y:S01]  /*52d0*/  ISETP.GT.U32.AND P5, PT, R5.reuse, R143, PT ;  /* 0x0000008f0500720c */ /* 0x040fe20003fa4070 */
[----:B------:R-:W-:Y:S01]  /*52e0*/  IMAD.HI.U32 R3, R0, R67, RZ ;  /* 0x0000004300037227 */ /* 0x000fe200078e00ff */
[C---:B------:R-:W-:Y:S02]  /*52f0*/  ISETP.GT.U32.AND P1, PT, R5.reuse, R71, PT ;  /* 0x000000470500720c */ /* 0x040fe40003f24070 */
[----:B------:R-:W-:Y:S01]  /*5300*/  IABS R65, R12 ;  /* 0x0000000c00417213 */ /* 0x000fe20000000000 */
[----:B------:R-:W-:Y:S01]  /*5310*/  IMAD R69, R5, R10, R69 ;  /* 0x0000000a05457224 */ /* 0x000fe200078e0245 */
[----:B------:R-:W-:Y:S01]  /*5320*/  ISETP.GE.AND P4, PT, R16, RZ, PT ;  /* 0x000000ff1000720c */ /* 0x000fe20003f86270 */
[----:B------:R-:W-:Y:S01]  /*5330*/  IMAD.MOV R10, RZ, RZ, -R3 ;  /* 0x000000ffff0a7224 */ /* 0x000fe200078e0a03 */
[----:B------:R-:W-:Y:S01]  /*5340*/  IADD3 R3, R2, 0x24, RZ ;  /* 0x0000002402037810 */ /* 0x000fe20007ffe0ff */
[----:B------:R-:W-:Y:S01]  /*5350*/  @!P0 IMAD.IADD R73, R73, 0x1, -R5 ;  /* 0x0000000149498824 */ /* 0x000fe200078e0a05 */
[----:B------:R-:W-:Y:S01]  /*5360*/  ISETP.GE.AND P6, PT, R4, RZ, PT ;  /* 0x000000ff0400720c */ /* 0x000fe20003fc6270 */
[----:B------:R-:W-:Y:S01]  /*5370*/  IMAD R67, R5, R10, R67 ;  /* 0x0000000a05437224 */ /* 0x000fe200078e0243 */
[----:B------:R-:W-:Y:S01]  /*5380*/  IABS R145, R3 ;  /* 0x0000000300917213 */ /* 0x000fe20000000000 */
[----:B------:R-:W-:Y:S01]  /*5390*/  @!P5 IMAD.IADD R143, R143, 0x1, -R5 ;  /* 0x000000018f8fd824 */ /* 0x000fe200078e0a05 */
[----:B------:R-:W-:Y:S01]  /*53a0*/  ISETP.GT.U32.AND P0, PT, R5, R73, PT ;  /* 0x000000490500720c */ /* 0x000fe20003f04070 */
[----:B------:R-:W-:Y:S01]  /*53b0*/  IMAD.HI.U32 R4, R0, R65, RZ ;  /* 0x0000004100047227 */ /* 0x000fe200078e00ff */
[----:B------:R-:W-:-:S02]  /*53c0*/  @!P1 IADD3 R71, R71, -R5, RZ ;  /* 0x8000000547479210 */ /* 0x000fc40007ffe0ff */
[C---:B------:R-:W-:Y:S01]  /*53d0*/  ISETP.GT.U32.AND P5, PT, R5.reuse, R143, PT ;  /* 0x0000008f0500720c */ /* 0x040fe20003fa4070 */
[----:B------:R-:W-:Y:S01]  /*53e0*/  IMAD.MOV R4, RZ, RZ, -R4 ;  /* 0x000000ffff047224 */ /* 0x000fe200078e0a04 */
[C---:B------:R-:W-:Y:S01]  /*53f0*/  IADD3 R14, R2.reuse, 0x20, RZ ;  /* 0x00000020020e7810 */ /* 0x040fe20007ffe0ff */
[----:B------:R-:W-:Y:S01]  /*5400*/  @!P2 IMAD.MOV R71, RZ, RZ, -R71 ;  /* 0x000000ffff47a224 */ /* 0x000fe200078e0a47 */
[C---:B------:R-:W-:Y:S01]  /*5410*/  ISETP.GT.U32.AND P2, PT, R5.reuse, R67, PT ;  /* 0x000000430500720c */ /* 0x040fe20003f44070 */
[----:B------:R-:W-:Y:S01]  /*5420*/  IMAD R65, R5, R4, R65 ;  /* 0x0000000405417224 */ /* 0x000fe200078e0241 */
[----:B------:R-:W-:Y:S02]  /*5430*/  IABS R61, R14 ;  /* 0x0000000e003d7213 */ /* 0x000fe40000000000 */
[----:B------:R-:W-:Y:S01]  /*5440*/  IADD3 R16, R2, 0x1e, RZ ;  /* 0x0000001e02107810 */ /* 0x000fe20007ffe0ff */
[----:B------:R-:W-:Y:S01]  /*5450*/  @!P0 IMAD.IADD R73, R73, 0x1, -R5 ;  /* 0x0000000149498824 */ /* 0x000fe200078e0a05 */
[----:B------:R-:W-:Y:S01]  /*5460*/  ISETP.GE.AND P0, PT, R7, RZ, PT ;  /* 0x000000ff0700720c */ /* 0x000fe20003f06270 */
[----:B------:R-:W-:Y:S01]  /*5470*/  IMAD.HI.U32 R4, R0, R61, RZ ;  /* 0x0000003d00047227 */ /* 0x000fe200078e00ff */
[----:B------:R-:W-:-:S02]  /*5480*/  IADD3 R7, R2, 0x22, RZ ;  /* 0x0000002202077810 */ /* 0x000fc40007ffe0ff */
[----:B------:R-:W-:Y:S01]  /*5490*/  IABS R59, R16 ;  /* 0x00000010003b7213 */ /* 0x000fe20000000000 */
[--C-:B------:R-:W-:Y:S01]  /*54a0*/  @!P5 IMAD.IADD R143, R143, 0x1, -R5.reuse ;  /* 0x000000018f8fd824 */ /* 0x100fe200078e0a05 */
[----:B------:R-:W-:Y:S01]  /*54b0*/  ISETP.GE.AND P5, PT, R3, RZ, PT ;  /* 0x000000ff0300720c */ /* 0x000fe20003fa6270 */
[----:B------:R-:W-:Y:S01]  /*54c0*/  @!P2 IMAD.IADD R67, R67, 0x1, -R5 ;  /* 0x000000014343a824 */ /* 0x000fe200078e0a05 */
[----:B------:R-:W-:Y:S01]  /*54d0*/  IABS R63, R7 ;  /* 0x00000007003f7213 */ /* 0x000fe20000000000 */
[----:B------:R-:W-:Y:S01]  /*54e0*/  IMAD.HI.U32 R3, R0, R145, RZ ;  /* 0x0000009100037227 */ /* 0x000fe200078e00ff */
[----:B------:R-:W-:Y:S02]  /*54f0*/  ISETP.GE.AND P1, PT, R12, RZ, PT ;  /* 0x000000ff0c00720c */ /* 0x000fe40003f26270 */
[C---:B------:R-:W-:Y:S01]  /*5500*/  ISETP.GT.U32.AND P2, PT, R5.reuse, R67, PT ;  /* 0x000000430500720c */ /* 0x040fe20003f44070 */
[----:B------:R-:W-:Y:S02]  /*5510*/  IMAD.MOV R10, RZ, RZ, -R3 ;  /* 0x000000ffff0a7224 */ /* 0x000fe400078e0a03 */
[----:B------:R-:W-:Y:S01]  /*5520*/  @!P4 IMAD.MOV R143, RZ, RZ, -R143 ;  /* 0x000000ffff8fc224 */ /* 0x000fe200078e0a8f */
[C---:B------:R-:W-:Y:S01]  /*5530*/  ISETP.GT.U32.AND P4, PT, R5.reuse, R65, PT ;  /* 0x000000410500720c */ /* 0x040fe20003f84070 */
[----:B------:R-:W-:-:S02]  /*5540*/  IMAD R145, R5, R10, R145 ;  /* 0x0000000a05917224 */ /* 0x000fc400078e0291 */
[----:B------:R-:W-:Y:S01]  /*5550*/  @!P3 IMAD.MOV R73, RZ, RZ, -R73 ;  /* 0x000000ffff49b224 */ /* 0x000fe200078e0a49 */
[----:B------:R-:W-:Y:S01]  /*5560*/  ISETP.GT.U32.AND P3, PT, R5, R69, PT ;  /* 0x000000450500720c */ /* 0x000fe20003f64070 */
[----:B------:R-:W-:-:S04]  /*5570*/  IMAD.HI.U32 R3, R0, R63, RZ ;  /* 0x0000003f00037227 */ /* 0x000fc800078e00ff */
[----:B------:R-:W-:Y:S01]  /*5580*/  @!P2 IADD3 R67, R67, -R5, RZ ;  /* 0x800000054343a210 */ /* 0x000fe20007ffe0ff */
[----:B------:R-:W-:Y:S01]  /*5590*/  IMAD.MOV R10, RZ, RZ, -R3 ;  /* 0x000000ffff0a7224 */ /* 0x000fe200078e0a03 */
[----:B------:R-:W-:Y:S01]  /*55a0*/  ISETP.GT.U32.AND P2, PT, R5, R145, PT ;  /* 0x000000910500720c */ /* 0x000fe20003f44070 */
[----:B------:R-:W-:Y:S02]  /*55b0*/  IMAD.MOV R4, RZ, RZ, -R4 ;  /* 0x000000ffff047224 */ /* 0x000fe400078e0a04 */
[----:B------:R-:W-:Y:S01]  /*55c0*/  @!P4 IMAD.IADD R65, R65, 0x1, -R5 ;  /* 0x000000014141c824 */ /* 0x000fe200078e0a05 */
[----:B------:R-:W-:Y:S01]  /*55d0*/  ISETP.GE.AND P4, PT, R14, RZ, PT ;  /* 0x000000ff0e00720c */ /* 0x000fe20003f86270 */
[----:B------:R-:W-:Y:S01]  /*55e0*/  IMAD R63, R5, R10, R63 ;  /* 0x0000000a053f7224 */ /* 0x000fe200078e023f */
[----:B------:R-:W-:Y:S01]  /*55f0*/  IADD3 R14, R2, 0x1c, RZ ;  /* 0x0000001c020e7810 */ /* 0x000fe20007ffe0ff */
[----:B------:R-:W-:Y:S02]  /*5600*/  @!P3 IMAD.IADD R69, R69, 0x1, -R5 ;  /* 0x000000014545b824 */ /* 0x000fe400078e0a05 */
[C---:B------:R-:W-:Y:S01]  /*5610*/  IMAD R61, R5.reuse, R4, R61 ;  /* 0x00000004053d7224 */ /* 0x040fe200078e023d */
[----:B------:R-:W-:Y:S01]  /*5620*/  IABS R147, R14 ;  /* 0x0000000e00937213 */ /* 0x000fe20000000000 */
[----:B------:R-:W-:Y:S01]  /*5630*/  IMAD.HI.U32 R4, R0, R55, RZ ;  /* 0x0000003700047227 */ /* 0x000fe200078e00ff */
[----:B------:R-:W-:-:S03]  /*5640*/  ISETP.GT.U32.AND P3, PT, R5, R69, PT ;  /* 0x000000450500720c */ /* 0x000fc60003f64070 */
[----:B------:R-:W-:Y:S01]  /*5650*/  @!P2 IMAD.IADD R145, R145, 0x1, -R5 ;  /* 0x000000019191a824 */ /* 0x000fe200078e0a05 */
[----:B------:R-:W-:Y:S01]  /*5660*/  ISETP.GT.U32.AND P2, PT, R5, R65, PT ;  /* 0x000000410500720c */ /* 0x000fe20003f44070 */
[----:B------:R-:W-:-:S04]  /*5670*/  IMAD.HI.U32 R3, R0, R147, RZ ;  /* 0x0000009300037227 */ /* 0x000fc800078e00ff */
[----:B------:R-:W-:Y:S02]  /*5680*/  @!P0 IMAD.MOV R67, RZ, RZ, -R67 ;  /* 0x000000ffff438224 */ /* 0x000fe400078e0a43 */
[----:B------:R-:W-:Y:S02]  /*5690*/  IMAD.MOV R10, RZ, RZ, -R3 ;  /* 0x000000ffff0a7224 */ /* 0x000fe400078e0a03 */
[----:B------:R-:W-:Y:S01]  /*56a0*/  @!P3 IMAD.IADD R69, R69, 0x1, -R5 ;  /* 0x000000014545b824 */ /* 0x000fe200078e0a05 */
[----:B------:R-:W-:Y:S01]  /*56b0*/  ISETP.GE.AND P3, PT, R7, RZ, PT ;  /* 0x000000ff0700720c */ /* 0x000fe20003f66270 */
[----:B------:R-:W-:-:S04]  /*56c0*/  IMAD.HI.U32 R7, R0, R59, RZ ;  /* 0x0000003b00077227 */ /* 0x000fc800078e00ff */
[----:B------:R-:W-:Y:S01]  /*56d0*/  @!P2 IMAD.IADD R65, R65, 0x1, -R5 ;  /* 0x000000014141a824 */ /* 0x000fe200078e0a05 */
[C---:B------:R-:W-:Y:S01]  /*56e0*/  ISETP.GT.U32.AND P2, PT, R5.reuse, R63, PT ;  /* 0x0000003f0500720c */ /* 0x040fe20003f44070 */
[----:B------:R-:W-:Y:S02]  /*56f0*/  IMAD.MOV R12, RZ, RZ, -R7 ;  /* 0x000000ffff0c7224 */ /* 0x000fe400078e0a07 */
[----:B------:R-:W-:Y:S01]  /*5700*/  @!P6 IMAD.MOV R69, RZ, RZ, -R69 ;  /* 0x000000ffff45e224 */ /* 0x000fe200078e0a45 */
[----:B------:R-:W-:Y:S01]  /*5710*/  ISETP.GT.U32.AND P6, PT, R5, R145, PT ;  /* 0x000000910500720c */ /* 0x000fe20003fc4070 */
[----:B------:R-:W-:-:S04]  /*5720*/  IMAD.HI.U32 R7, R0, R57, RZ ;  /* 0x0000003900077227 */ /* 0x000fc800078e00ff */
[----:B------:R-:W-:Y:S02]  /*5730*/  IMAD.MOV R4, RZ, RZ, -R4 ;  /* 0x000000ffff047224 */ /* 0x000fe400078e0a04 */
[----:B------:R-:W-:-:S04]  /*5740*/  IMAD.HI.U32 R3, R0, R53, RZ ;  /* 0x0000003500037227 */ /* 0x000fc800078e00ff */
[----:B------:R-:W-:Y:S02]  /*5750*/  @!P2 IMAD.IADD R63, R63, 0x1, -R5 ;  /* 0x000000013f3fa824 */ /* 0x000fe400078e0a05 */
[C---:B------:R-:W-:Y:S02]  /*5760*/  IMAD R59, R5.reuse, R12, R59 ;  /* 0x0000000c053b7224 */ /* 0x040fe400078e023b */
[----:B------:R-:W-:Y:S01]  /*5770*/  IMAD.MOV R12, RZ, RZ, -R7 ;  /* 0x000000ffff0c7224 */ /* 0x000fe200078e0a07 */
[C---:B------:R-:W-:Y:S01]  /*5780*/  ISETP.GT.U32.AND P0, PT, R5.reuse, R63, PT ;  /* 0x0000003f0500720c */ /* 0x040fe20003f04070 */
[----:B------:R-:W-:Y:S01]  /*5790*/  IMAD R55, R5, R4, R55 ;  /* 0x0000000405377224 */ /* 0x000fe200078e0237 */
[----:B------:R-:W-:Y:S01]  /*57a0*/  IADD3 R4, -R3, RZ, RZ ;  /* 0x000000ff03047210 */ /* 0x000fe20007ffe1ff */
[C---:B------:R-:W-:Y:S01]  /*57b0*/  IMAD R57, R5.reuse, R12, R57 ;  /* 0x0000000c05397224 */ /* 0x040fe200078e0239 */
[----:B------:R-:W-:Y:S01]  /*57c0*/  ISETP.GT.U32.AND P2, PT, R5, R59, PT ;  /* 0x0000003b0500720c */ /* 0x000fe20003f44070 */
[----:B------:R-:W-:-:S04]  /*57d0*/  IMAD.HI.U32 R3, R0, R149, RZ ;  /* 0x0000009500037227 */ /* 0x000fc800078e00ff */
[----:B------:R-:W-:Y:S02]  /*57e0*/  IMAD R53, R5, R4, R53 ;  /* 0x0000000405357224 */ /* 0x000fe400078e0235 */
[--C-:B------:R-:W-:Y:S01]  /*57f0*/  @!P6 IMAD.IADD R145, R145, 0x1, -R5.reuse ;  /* 0x000000019191e824 */ /* 0x100fe200078e0a05 */
[----:B------:R-:W-:Y:S01]  /*5800*/  ISETP.GT.U32.AND P6, PT, R5, R61, PT ;  /* 0x0000003d0500720c */ /* 0x000fe20003fc4070 */
[----:B------:R-:W-:Y:S01]  /*5810*/  @!P0 IMAD.IADD R63, R63, 0x1, -R5 ;  /* 0x000000013f3f8824 */ /* 0x000fe200078e0a05 */
[----:B------:R-:W-:Y:S01]  /*5820*/  ISETP.GT.U32.AND P0, PT, R5, R57, PT ;  /* 0x000000390500720c */ /* 0x000fe20003f04070 */
[----:B------:R-:W-:Y:S02]  /*5830*/  IMAD.MOV R4, RZ, RZ, -R3 ;  /* 0x000000ffff047224 */ /* 0x000fe400078e0a03 */
[----:B------:R-:W-:-:S04]  /*5840*/  IMAD.HI.U32 R3, R0, R41, RZ ;  /* 0x0000002900037227 */ /* 0x000fc800078e00ff */
[----:B------:R-:W-:Y:S02]  /*5850*/  IMAD R147, R5, R10, R147 ;  /* 0x0000000a05937224 */ /* 0x000fe400078e0293 */
[----:B------:R-:W-:Y:S02]  /*5860*/  IMAD.MOV R10, RZ, RZ, -R3 ;  /* 0x000000ffff0a7224 */ /* 0x000fe400078e0a03 */
[----:B------:R-:W-:Y:S01]  /*5870*/  @!P6 IMAD.IADD R61, R61, 0x1, -R5 ;  /* 0x000000013d3de824 */ /* 0x000fe200078e0a05 */
[C---:B------:R-:W-:Y:S01]  /*5880*/  ISETP.GT.U32.AND P6, PT, R5.reuse, R147, PT ;  /* 0x000000930500720c */ /* 0x040fe20003fc4070 */
[----:B------:R-:W-:Y:S02]  /*5890*/  IMAD R41, R5, R10, R41 ;  /* 0x0000000a05297224 */ /* 0x000fe400078e0229 */
[--C-:B------:R-:W-:Y:S02]  /*58a0*/  @!P0 IMAD.IADD R57, R57, 0x1, -R5.reuse ;  /* 0x0000000139398824 */ /* 0x100fe400078e0a05 */
[----:B------:R-:W-:Y:S01]  /*58b0*/  @!P2 IMAD.IADD R59, R59, 0x1, -R5 ;  /* 0x000000013b3ba824 */ /* 0x000fe200078e0a05 */
[C---:B------:R-:W-:Y:S01]  /*58c0*/  ISETP.GT.U32.AND P0, PT, R5.reuse, R41, PT ;  /* 0x000000290500720c */ /* 0x040fe20003f04070 */
[----:B------:R-:W-:Y:S01]  /*58d0*/  IMAD.HI.U32 R3, R0, R35, RZ ;  /* 0x0000002300037227 */ /* 0x000fe200078e00ff */
[----:B------:R-:W-:-:S03]  /*58e0*/  ISETP.GT.U32.AND P2, PT, R5, R55, PT ;  /* 0x000000370500720c */ /* 0x000fc60003f44070 */
[----:B------:R-:W-:Y:S01]  /*58f0*/  @!P1 IMAD.MOV R65, RZ, RZ, -R65 ;  /* 0x000000ffff419224 */ /* 0x000fe200078e0a41 */
[C---:B------:R-:W-:Y:S01]  /*5900*/  ISETP.GT.U32.AND P1, PT, R5.reuse, R61, PT ;  /* 0x0000003d0500720c */ /* 0x040fe20003f24070 */
[----:B------:R-:W-:Y:S01]  /*5910*/  @!P5 IMAD.MOV R145, RZ, RZ, -R145 ;  /* 0x000000ffff91d224 */ /* 0x000fe200078e0a91 */
[C---:B------:R-:W-:Y:S01]  /*5920*/  ISETP.GT.U32.AND P5, PT, R5.reuse, R59, PT ;  /* 0x0000003b0500720c */ /* 0x040fe20003fa4070 */
[----:B------:R-:W-:Y:S02]  /*5930*/  IMAD.MOV R10, RZ, RZ, -R3 ;  /* 0x000000ffff0a7224 */ /* 0x000fe400078e0a03 */
[C---:B------:R-:W-:Y:S02]  /*5940*/  IMAD R149, R5.reuse, R4, R149 ;  /* 0x0000000405957224 */ /* 0x040fe400078e0295 */
[----:B------:R-:W-:Y:S02]  /*5950*/  IMAD R35, R5, R10, R35 ;  /* 0x0000000a05237224 */ /* 0x000fe400078e0223 */
[----:B------:R-:W-:-:S02]  /*5960*/  @!P0 IMAD.IADD R41, R41, 0x1, -R5 ;  /* 0x0000000129298824 */ /* 0x000fc400078e0a05 */
[----:B------:R-:W-:Y:S01]  /*5970*/  IMAD.HI.U32 R4, R0, R29, RZ ;  /* 0x0000001d00047227 */ /* 0x000fe200078e00ff */
[----:B------:R-:W-:Y:S02]  /*5980*/  ISETP.GT.U32.AND P0, PT, R5, R35, PT ;  /* 0x000000230500720c */ /* 0x000fe40003f04070 */
[----:B------:R-:W-:Y:S01]  /*5990*/  @!P1 IADD3 R61, R61, -R5, RZ ;  /* 0x800000053d3d9210 */ /* 0x000fe20007ffe0ff */
[--C-:B------:R-:W-:Y:S01]  /*59a0*/  @!P5 IMAD.IADD R59, R59, 0x1, -R5.reuse ;  /* 0x000000013b3bd824 */ /* 0x100fe200078e0a05 */
[C---:B------:R-:W-:Y:S01]  /*59b0*/  ISETP.GT.U32.AND P1, PT, R5.reuse, R53, PT ;  /* 0x000000350500720c */ /* 0x040fe20003f24070 */
[----:B------:R-:W-:Y:S01]  /*59c0*/  IMAD.MOV R4, RZ, RZ, -R4 ;  /* 0x000000ffff047224 */ /* 0x000fe200078e0a04 */
[----:B------:R-:W-:Y:S01]  /*59d0*/  ISETP.GT.U32.AND P5, PT, R5, R149, PT ;  /* 0x000000950500720c */ /* 0x000fe20003fa4070 */
[----:B------:R-:W-:Y:S02]  /*59e0*/  @!P2 IMAD.IADD R55, R55, 0x1, -R5 ;  /* 0x000000013737a824 */ /* 0x000fe400078e0a05 */
[----:B------:R-:W-:-:S02]  /*59f0*/  IMAD R29, R5, R4, R29 ;  /* 0x00000004051d7224 */ /* 0x000fc400078e021d */
[----:B------:R-:W-:Y:S01]  /*5a00*/  @!P6 IMAD.IADD R147, R147, 0x1, -R5 ;  /* 0x000000019393e824 */ /* 0x000fe200078e0a05 */
[----:B------:R-:W-:Y:S01]  /*5a10*/  ISETP.GT.U32.AND P2, PT, R5, R55, PT ;  /* 0x000000370500720c */ /* 0x000fe20003f44070 */
[----:B------:R-:W-:Y:S01]  /*5a20*/  @!P4 IMAD.MOV R61, RZ, RZ, -R61 ;  /* 0x000000ffff3dc224 */ /* 0x000fe200078e0a3d */
[----:B------:R-:W-:Y:S01]  /*5a30*/  @!P0 IADD3 R35, R35, -R5, RZ ;  /* 0x8000000523238210 */ /* 0x000fe20007ffe0ff */
[----:B------:R-:W-:Y:S01]  /*5a40*/  IMAD.HI.U32 R4, R0, R23, RZ ;  /* 0x0000001700047227 */ /* 0x000fe200078e00ff */
[C---:B------:R-:W-:Y:S02]  /*5a50*/  ISETP.GT.U32.AND P0, PT, R5.reuse, R29, PT ;  /* 0x0000001d0500720c */ /* 0x040fe40003f04070 */
[----:B------:R-:W-:Y:S01]  /*5a60*/  ISETP.GT.U32.AND P6, PT, R5, R147, PT ;  /* 0x000000930500720c */ /* 0x000fe20003fc4070 */
[--C-:B------:R-:W-:Y:S01]  /*5a70*/  @!P1 IMAD.IADD R53, R53, 0x1, -R5.reuse ;  /* 0x0000000135359824 */ /* 0x100fe200078e0a05 */
[----:B------:R-:W-:Y:S01]  /*5a80*/  ISETP.GE.AND P1, PT, R17, RZ, PT ;  /* 0x000000ff1100720c */ /* 0x000fe20003f26270 */
[--C-:B------:R-:W-:Y:S01]  /*5a90*/  @!P5 IMAD.IADD R149, R149, 0x1, -R5.reuse ;  /* 0x000000019595d824 */ /* 0x100fe200078e0a05 */
[----:B------:R-:W-:Y:S01]  /*5aa0*/  ISETP.GE.AND P5, PT, R18, RZ, PT ;  /* 0x000000ff1200720c */ /* 0x000fe20003fa6270 */
[----:B------:R-:W-:Y:S01]  /*5ab0*/  IMAD.MOV R4, RZ, RZ, -R4 ;  /* 0x000000ffff047224 */ /* 0x000fe200078e0a04 */
[----:B------:R-:W-:Y:S01]  /*5ac0*/  IADD3 R18, R2, 0xc, RZ ;  /* 0x0000000c02127810 */ /* 0x000fe20007ffe0ff */
[----:B------:R-:W-:Y:S01]  /*5ad0*/  @!P2 IMAD.IADD R55, R55, 0x1, -R5 ;  /* 0x000000013737a824 */ /* 0x000fe200078e0a05 */
[----:B------:R-:W-:Y:S01]  /*5ae0*/  IABS R17, R32 ;  /* 0x0000002000117213 */ /* 0x000fe20000000000 */
[----:B------:R-:W-:Y:S01]  /*5af0*/  IMAD R23, R5, R4, R23 ;  /* 0x0000000405177224 */ /* 0x000fe200078e0217 */
[----:B------:R-:W-:Y:S01]  /*5b00*/  IABS R151, R18 ;  /* 0x0000001200977213 */ /* 0x000fe20000000000 */
[----:B------:R-:W-:Y:S01]  /*5b10*/  @!P0 IMAD.IADD R29, R29, 0x1, -R5 ;  /* 0x000000011d1d8824 */ /* 0x000fe200078e0a05 */
[----:B------:R-:W-:Y:S01]  /*5b20*/  ISETP.GT.U32.AND P4, PT, R5, R149, PT ;  /* 0x000000950500720c */ /* 0x000fe20003f84070 */
[----:B------:R-:W-:Y:S01]  /*5b30*/  IMAD.HI.U32 R7, R0, R17, RZ ;  /* 0x0000001100077227 */ /* 0x000fe200078e00ff */
[----:B------:R-:W-:-:S02]  /*5b40*/  ISETP.GE.AND P2, PT, R14, RZ, PT ;  /* 0x000000ff0e00720c */ /* 0x000fc40003f46270 */
[----:B------:R-:W-:Y:S01]  /*5b50*/  ISETP.GT.U32.AND P0, PT, R5, R57, PT ;  /* 0x000000390500720c */ /* 0x000fe20003f04070 */
[----:B------:R-:W-:Y:S01]  /*5b60*/  IMAD.HI.U32 R3, R0, R151, RZ ;  /* 0x0000009700037227 */ /* 0x000fe200078e00ff */
[----:B------:R-:W-:-:S03]  /*5b70*/  IADD3 R2, R2, 0x2, RZ ;  /* 0x0000000202027810 */ /* 0x000fc60007ffe0ff */
[----:B------:R-:W-:Y:S02]  /*5b80*/  IMAD.MOV R14, RZ, RZ, -R7 ;  /* 0x000000ffff0e7224 */ /* 0x000fe400078e0a07 */
[----:B------:R-:W-:Y:S01]  /*5b90*/  @!P6 IMAD.IADD R147, R147, 0x1, -R5 ;  /* 0x000000019393e824 */ /* 0x000fe200078e0a05 */
[----:B------:R-:W-:Y:S01]  /*5ba0*/  ISETP.GE.AND P6, PT, R16, RZ, PT ;  /* 0x000000ff1000720c */ /* 0x000fe20003fc6270 */
[----:B------:R-:W-:Y:S01]  /*5bb0*/  IMAD.MOV R12, RZ, RZ, -R3 ;  /* 0x000000ffff0c7224 */ /* 0x000fe200078e0a03 */
[----:B------:R-:W-:Y:S01]  /*5bc0*/  IABS R16, R34 ;  /* 0x0000002200107213 */ /* 0x000fe20000000000 */
[C---:B------:R-:W-:Y:S02]  /*5bd0*/  IMAD R17, R5.reuse, R14, R17 ;  /* 0x0000000e05117224 */ /* 0x040fe400078e0211 */
[----:B------:R-:W-:Y:S01]  /*5be0*/  IMAD R151, R5, R12, R151 ;  /* 0x0000000c05977224 */ /* 0x000fe200078e0297 */
[----:B------:R-:W-:Y:S01]  /*5bf0*/  @!P0 IADD3 R57, R57, -R5, RZ ;  /* 0x8000000539398210 */ /* 0x000fe20007ffe0ff */
[----:B------:R-:W-:Y:S01]  /*5c00*/  @!P4 IMAD.IADD R149, R149, 0x1, -R5 ;  /* 0x000000019595c824 */ /* 0x000fe200078e0a05 */
[C---:B------:R-:W-:Y:S01]  /*5c10*/  ISETP.GT.U32.AND P4, PT, R5.reuse, R17, PT ;  /* 0x000000110500720c */ /* 0x040fe20003f84070 */
[----:B------:R-:W-:Y:S01]  /*5c20*/  IMAD.HI.U32 R10, R0, R16, RZ ;  /* 0x00000010000a7227 */ /* 0x000fe200078e00ff */
[----:B------:R-:W-:-:S03]  /*5c30*/  ISETP.GT.U32.AND P0, PT, R5, R151, PT ;  /* 0x000000970500720c */ /* 0x000fc60003f04070 */
[----:B------:R-:W-:Y:S01]  /*5c40*/  @!P1 IMAD.MOV R55, RZ, RZ, -R55 ;  /* 0x000000ffff379224 */ /* 0x000fe200078e0a37 */
[----:B------:R-:W-:Y:S01]  /*5c50*/  ISETP.GT.U32.AND P1, PT, R5, R29, PT ;  /* 0x0000001d0500720c */ /* 0x000fe20003f24070 */
[----:B------:R-:W-:-:S04]  /*5c60*/  IMAD.HI.U32 R3, R0, R153, RZ ;  /* 0x0000009900037227 */ /* 0x000fc800078e00ff */
[----:B------:R-:W-:Y:S02]  /*5c70*/  IMAD.MOV R10, RZ, RZ, -R10 ;  /* 0x000000ffff0a7224 */ /* 0x000fe400078e0a0a */
[----:B------:R-:W-:Y:S01]  /*5c80*/  @!P3 IMAD.MOV R63, RZ, RZ, -R63 ;  /* 0x000000ffff3fb224 */ /* 0x000fe200078e0a3f */
[C---:B------:R-:W-:Y:S01]  /*5c90*/  ISETP.GT.U32.AND P3, PT, R5.reuse, R53, PT ;  /* 0x000000350500720c */ /* 0x040fe20003f64070 */
[----:B------:R-:W-:Y:S02]  /*5ca0*/  IMAD.MOV R4, RZ, RZ, -R3 ;  /* 0x000000ffff047224 */ /* 0x000fe400078e0a03 */
[----:B------:R-:W-:Y:S01]  /*5cb0*/  @!P2 IMAD.MOV R147, RZ, RZ, -R147 ;  /* 0x000000ffff93a224 */ /* 0x000fe200078e0a93 */
[C---:B------:R-:W-:Y:S01]  /*5cc0*/  ISETP.GT.U32.AND P2, PT, R5.reuse, R41, PT ;  /* 0x000000290500720c */ /* 0x040fe20003f44070 */
[C---:B------:R-:W-:Y:S01]  /*5cd0*/  IMAD R7, R5.reuse, R10, R16 ;  /* 0x0000000a05077224 */ /* 0x040fe200078e0210 */
[----:B------:R-:W-:Y:S01]  /*5ce0*/  IABS R10, R2 ;  /* 0x00000002000a7213 */ /* 0x000fe20000000000 */
[----:B------:R-:W-:Y:S01]  /*5cf0*/  @!P6 IMAD.MOV R59, RZ, RZ, -R59 ;  /* 0x000000ffff3be224 */ /* 0x000fe200078e0a3b */
[C---:B------:R-:W-:Y:S01]  /*5d00*/  ISETP.GT.U32.AND P6, PT, R5.reuse, R35, PT ;  /* 0x000000230500720c */ /* 0x040fe20003fc4070 */
[----:B------:R-:W-:Y:S01]  /*5d10*/  IMAD R153, R5, R4, R153 ;  /* 0x0000000405997224 */ /* 0x000fe200078e0299 */
[----:B------:R-:W-:Y:S01]  /*5d20*/  SHF.R.S32.HI R16, RZ, 0x6, R40 ;  /* 0x00000006ff107819 */ /* 0x000fe20000011428 */
[----:B------:R-:W-:Y:S01]  /*5d30*/  @!P4 IMAD.IADD R17, R17, 0x1, -R5 ;  /* 0x000000011111c824 */ /* 0x000fe200078e0a05 */
[----:B------:R-:W-:Y:S01]  /*5d40*/  ISETP.GE.AND P4, PT, R26, RZ, PT ;  /* 0x000000ff1a00720c */ /* 0x000fe20003f86270 */
[----:B------:R-:W-:Y:S01]  /*5d50*/  IMAD.HI.U32 R0, R0, R10, RZ ;  /* 0x0000000a00007227 */ /* 0x000fe200078e00ff */
[----:B------:R-:W-:-:S03]  /*5d60*/  LOP3.LUT R26, R40, 0x7f, RZ, 0xc0, !PT ;  /* 0x0000007f281a7812 */ /* 0x000fc600078ec0ff */
[--C-:B------:R-:W-:Y:S01]  /*5d70*/  @!P1 IMAD.IADD R29, R29, 0x1, -R5.reuse ;  /* 0x000000011d1d9824 */ /* 0x100fe200078e0a05 */
[----:B------:R-:W-:Y:S01]  /*5d80*/  ISETP.GT.U32.AND P1, PT, R5, R153, PT ;  /* 0x000000990500720c */ /* 0x000fe20003f24070 */
[--C-:B------:R-:W-:Y:S01]  /*5d90*/  @!P0 IMAD.IADD R151, R151, 0x1, -R5.reuse ;  /* 0x0000000197978824 */ /* 0x100fe200078e0a05 */
[----:B------:R-:W-:Y:S01]  /*5da0*/  ISETP.GE.AND P0, PT, R22, RZ, PT ;  /* 0x000000ff1600720c */ /* 0x000fe20003f06270 */
[----:B------:R-:W-:Y:S02]  /*5db0*/  IMAD.MOV R0, RZ, RZ, -R0 ;  /* 0x000000ffff007224 */ /* 0x000fe400078e0a00 */
[--C-:B------:R-:W-:Y:S01]  /*5dc0*/  @!P3 IMAD.IADD R53, R53, 0x1, -R5.reuse ;  /* 0x000000013535b824 */ /* 0x100fe200078e0a05 */
[----:B------:R-:W-:Y:S01]  /*5dd0*/  ISETP.GT.U32.AND P3, PT, R5, R23, PT ;  /* 0x000000170500720c */ /* 0x000fe20003f64070 */
[--C-:B------:R-:W-:Y:S01]  /*5de0*/  @!P2 IMAD.IADD R41, R41, 0x1, -R5.reuse ;  /* 0x000000012929a824 */ /* 0x100fe200078e0a05 */
[----:B------:R-:W-:Y:S01]  /*5df0*/  ISETP.GT.U32.AND P2, PT, R5, R7, PT ;  /* 0x000000070500720c */ /* 0x000fe20003f44070 */
[----:B------:R-:W-:Y:S01]  /*5e00*/  @!P6 IMAD.IADD R35, R35, 0x1, -R5 ;  /* 0x000000012323e824 */ /* 0x000fe200078e0a05 */
[----:B------:R-:W-:Y:S01]  /*5e10*/  ISETP.GE.AND P6, PT, R20, RZ, PT ;  /* 0x000000ff1400720c */ /* 0x000fe20003fc6270 */
[----:B------:R-:W-:Y:S01]  /*5e20*/  IMAD R10, R5, R0, R10 ;  /* 0x00000000050a7224 */ /* 0x000fe200078e020a */
[----:B------:R-:W-:Y:S01]  /*5e30*/  LOP3.LUT R0, R40, 0x7, RZ, 0xc0, !PT ;  /* 0x0000000728007812 */ /* 0x000fe200078ec0ff */
[----:B------:R-:W-:Y:S01]  /*5e40*/  @!P4 IMAD.MOV R35, RZ, RZ, -R35 ;  /* 0x000000ffff23c224 */ /* 0x000fe200078e0a23 */
[----:B------:R-:W-:Y:S01]  /*5e50*/  @!P1 IADD3 R153, R153, -R5, RZ ;  /* 0x8000000599999210 */ /* 0x000fe20007ffe0ff */
[----:B------:R-:W-:Y:S01]  /*5e60*/  @!P0 IMAD.MOV R149, RZ, RZ, -R149 ;  /* 0x000000ffff958224 */ /* 0x000fe200078e0a95 */
[C---:B------:R-:W-:Y:S01]  /*5e70*/  ISETP.GT.U32.AND P4, PT, R5.reuse, R10, PT ;  /* 0x0000000a0500720c */ /* 0x040fe20003f84070 */
[----:B------:R-:W-:Y:S01]  /*5e80*/  @!P5 IMAD.MOV R57, RZ, RZ, -R57 ;  /* 0x000000ffff39d224 */ /* 0x000fe200078e0a39 */
[----:B------:R-:W-:Y:S01]  /*5e90*/  ISETP.GT.U32.AND P1, PT, R5, R151, PT ;  /* 0x000000970500720c */ /* 0x000fe20003f24070 */
[--C-:B------:R-:W-:Y:S01]  /*5ea0*/  @!P3 IMAD.IADD R23, R23, 0x1, -R5.reuse ;  /* 0x000000011717b824 */ /* 0x100fe200078e0a05 */
[----:B------:R-:W-:Y:S01]  /*5eb0*/  ISETP.GT.U32.AND P0, PT, R5, R17, PT ;  /* 0x000000110500720c */ /* 0x000fe20003f04070 */
[----:B------:R-:W-:Y:S01]  /*5ec0*/  @!P2 IMAD.IADD R7, R7, 0x1, -R5 ;  /* 0x000000010707a824 */ /* 0x000fe200078e0a05 */
[----:B------:R-:W-:Y:S01]  /*5ed0*/  ISETP.GE.AND P3, PT, R24, RZ, PT ;  /* 0x000000ff1800720c */ /* 0x000fe20003f66270 */
[----:B------:R-:W-:Y:S01]  /*5ee0*/  @!P6 IMAD.MOV R53, RZ, RZ, -R53 ;  /* 0x000000ffff35e224 */ /* 0x000fe200078e0a35 */
[C---:B------:R-:W-:Y:S01]  /*5ef0*/  ISETP.GT.U32.AND P5, PT, R5.reuse, R23, PT ;  /* 0x000000170500720c */ /* 0x040fe20003fa4070 */
[C---:B------:R-:W-:Y:S01]  /*5f00*/  IMAD.SHL.U32 R12, R40.reuse, 0x20, RZ ;  /* 0x00000020280c7824 */ /* 0x040fe200078e00ff */
[----:B------:R-:W-:Y:S01]  /*5f10*/  ISETP.GT.U32.AND P6, PT, R5, R7, PT ;  /* 0x000000070500720c */ /* 0x000fe20003fc4070 */
[----:B------:R-:W-:Y:S01]  /*5f20*/  IMAD.SHL.U32 R3, R40, 0x40, RZ ;  /* 0x0000004028037824 */ /* 0x000fe200078e00ff */
[----:B------:R-:W-:Y:S01]  /*5f30*/  ISETP.GE.AND P2, PT, R28, RZ, PT ;  /* 0x000000ff1c00720c */ /* 0x000fe20003f46270 */
[--C-:B------:R-:W-:Y:S01]  /*5f40*/  @!P4 IMAD.IADD R10, R10, 0x1, -R5.reuse ;  /* 0x000000010a0ac824 */ /* 0x100fe200078e0a05 */
[----:B------:R-:W-:Y:S01]  /*5f50*/  ISETP.NE.U32.AND P4, PT, R42, RZ, PT ;  /* 0x000000ff2a00720c */ /* 0x000fe20003f85070 */
[--C-:B------:R-:W-:Y:S01]  /*5f60*/  @!P1 IMAD.IADD R151, R151, 0x1, -R5.reuse ;  /* 0x0000000197979824 */ /* 0x100fe200078e0a05 */
[----:B------:R-:W-:Y:S01]  /*5f70*/  ISETP.GE.AND P1, PT, R30, RZ, PT ;  /* 0x000000ff1e00720c */ /* 0x000fe20003f26270 */
[----:B------:R-:W-:Y:S01]  /*5f80*/  @!P0 IMAD.IADD R17, R17, 0x1, -R5 ;  /* 0x0000000111118824 */ /* 0x000fe200078e0a05 */
[----:B------:R-:W-:Y:S01]  /*5f90*/  LOP3.LUT R22, R12, 0x60, RZ, 0xc0, !PT ;  /* 0x000000600c167812 */ /* 0x000fe200078ec0ff */
[----:B------:R-:W-:Y:S01]  /*5fa0*/  @!P3 IMAD.MOV R41, RZ, RZ, -R41 ;  /* 0x000000ffff29b224 */ /* 0x000fe200078e0a29 */
[----:B------:R-:W-:Y:S01]  /*5fb0*/  ISETP.GE.AND P0, PT, R34, RZ, PT ;  /* 0x000000ff2200720c */ /* 0x000fe20003f06270 */
[----:B------:R-:W-:Y:S01]  /*5fc0*/  @!P5 IMAD.IADD R23, R23, 0x1, -R5 ;  /* 0x000000011717d824 */ /* 0x000fe200078e0a05 */
[----:B------:R-:W-:Y:S01]  /*5fd0*/  SEL R12, RZ, 0x110, !P4 ;  /* 0x00000110ff0c7807 */ /* 0x000fe20006000000 */
[----:B------:R-:W-:Y:S01]  /*5fe0*/  IMAD.SHL.U32 R4, R40, 0x10, RZ ;  /* 0x0000001028047824 */ /* 0x000fe200078e00ff */
[C---:B------:R-:W-:Y:S01]  /*5ff0*/  ISETP.GT.U32.AND P4, PT, R5.reuse, R10, PT ;  /* 0x0000000a0500720c */ /* 0x040fe20003f84070 */
[----:B------:R-:W-:Y:S01]  /*6000*/  @!P2 IMAD.MOV R29, RZ, RZ, -R29 ;  /* 0x000000ffff1da224 */ /* 0x000fe200078e0a1d */
[----:B------:R-:W-:Y:S01]  /*6010*/  ISETP.GT.U32.AND P3, PT, R5, R153, PT ;  /* 0x000000990500720c */ /* 0x000fe20003f64070 */
[----:B------:R0:W-:Y:S01]  /*6020*/  STL [R1+0xd0], R22 ;  /* 0x0000d01601007387 */ /* 0x0001e20000100800 */
[----:B------:R-:W-:Y:S01]  /*6030*/  @!P6 IADD3 R7, R7, -R5, RZ ;  /* 0x800000050707e210 */ /* 0x000fe20007ffe0ff */
[----:B------:R-:W-:Y:S01]  /*6040*/  @!P1 IMAD.MOV R23, RZ, RZ, -R23 ;  /* 0x000000ffff179224 */ /* 0x000fe200078e0a17 */
[----:B------:R-:W-:-:S02]  /*6050*/  ISETP.GE.AND P2, PT, R18, RZ, PT ;  /* 0x000000ff1200720c */ /* 0x000fc40003f46270 */
[----:B------:R-:W-:Y:S01]  /*6060*/  SHF.R.S32.HI R18, RZ, 0x2, R40 ;  /* 0x00000002ff127819 */ /* 0x000fe20000011428 */
[----:B------:R-:W-:Y:S01]  /*6070*/  @!P0 IMAD.MOV R7, RZ, RZ, -R7 ;  /* 0x000000ffff078224 */ /* 0x000fe200078e0a07 */
[----:B------:R-:W-:Y:S02]  /*6080*/  LOP3.LUT R14, R3, 0x3800, RZ, 0xc0, !PT ;  /* 0x00003800030e7812 */ /* 0x000fe400078ec0ff */
[----:B------:R-:W-:Y:S01]  /*6090*/  ISETP.GE.AND P1, PT, R48, RZ, PT ;  /* 0x000000ff3000720c */ /* 0x000fe20003f26270 */
[--C-:B------:R-:W-:Y:S01]  /*60a0*/  @!P4 IMAD.IADD R10, R10, 0x1, -R5.reuse ;  /* 0x000000010a0ac824 */ /* 0x100fe200078e0a05 */
[----:B------:R-:W-:Y:S01]  /*60b0*/  ISETP.NE.AND P0, PT, RZ, c[0x0][0x178], PT ;  /* 0x00005e00ff007a0c */ /* 0x000fe20003f05270 */
[----:B------:R-:W-:Y:S01]  /*60c0*/  @!P3 IMAD.IADD R153, R153, 0x1, -R5 ;  /* 0x000000019999b824 */ /* 0x000fe200078e0a05 */
[----:B------:R-:W-:Y:S01]  /*60d0*/  ISETP.NE.AND P4, PT, RZ, c[0x0][0x17c], PT ;  /* 0x00005f00ff007a0c */ /* 0x000fe20003f85270 */
[----:B------:R-:W-:Y:S01]  /*60e0*/  IMAD R20, R0, 0x100, R14 ;  /* 0x0000010000147824 */ /* 0x000fe200078e020e */
[----:B------:R-:W-:Y:S01]  /*60f0*/  ISETP.GE.AND P5, PT, R32, RZ, PT ;  /* 0x000000ff2000720c */ /* 0x000fe20003fa6270 */
[----:B------:R-:W-:Y:S01]  /*6100*/  IMAD.MOV.U32 R5, RZ, RZ, R10 ;  /* 0x000000ffff057224 */ /* 0x000fe200078e000a */
[----:B------:R-:W-:Y:S01]  /*6110*/  SGXT R3, R18, 0x1 ;  /* 0x000000011203781a */ /* 0x000fe20000000200 */
[----:B------:R-:W-:Y:S01]  /*6120*/  IMAD.SHL.U32 R18, R0, 0x10, RZ ;  /* 0x0000001000127824 */ /* 0x000fe200078e00ff */
[----:B------:R-:W-:Y:S01]  /*6130*/  ISETP.GE.AND P3, PT, R2, RZ, PT ;  /* 0x000000ff0200720c */ /* 0x000fe20003f66270 */
[----:B------:R-:W-:Y:S01]  /*6140*/  IMAD.SHL.U32 R2, R40, 0x2, RZ ;  /* 0x0000000228027824 */ /* 0x000fe200078e00ff */
[----:B------:R-:W-:Y:S01]  /*6150*/  SGXT R0, R16, 0x1 ;  /* 0x000000011000781a */ /* 0x000fe20000000200 */
[----:B------:R-:W-:Y:S01]  /*6160*/  @!P1 IMAD.MOV R8, RZ, RZ, -R8 ;  /* 0x000000ffff089224 */ /* 0x000fe200078e0a08 */
[C---:B------:R-:W-:Y:S01]  /*6170*/  SEL R52, R236.reuse, R9, !P4 ;  /* 0x00000009ec347207 */ /* 0x040fe20006000000 */
[----:B------:R-:W-:Y:S01]  /*6180*/  @!P2 IMAD.MOV R151, RZ, RZ, -R151 ;  /* 0x000000ffff97a224 */ /* 0x000fe200078e0a97 */
[----:B------:R-:W-:-:S02]  /*6190*/  SEL R9, R236, R13, !P4 ;  /* 0x0000000dec097207 */ /* 0x000fc40006000000 */
[----:B------:R-:W-:Y:S01]  /*61a0*/  LOP3.LUT R14, R4, 0x100, RZ, 0xc0, !PT ;  /* 0x00000100040e7812 */ /* 0x000fe200078ec0ff */
[----:B------:R-:W-:Y:S01]  /*61b0*/  IMAD.SHL.U32 R4, R26, 0x2, RZ ;  /* 0x000000021a047824 */ /* 0x000fe200078e00ff */
[----:B------:R-:W-:Y:S01]  /*61c0*/  LOP3.LUT R16, R22, 0x90, R3, 0xf8, !PT ;  /* 0x0000009016107812 */ /* 0x000fe200078ef803 */
[----:B------:R-:W-:Y:S01]  /*61d0*/  IMAD R9, R9, c[0x0][0x190], RZ ;  /* 0x0000640009097a24 */ /* 0x000fe200078e02ff */
[----:B------:R-:W-:Y:S01]  /*61e0*/  ISETP.GE.AND P6, PT, R36, RZ, PT ;  /* 0x000000ff2400720c */ /* 0x000fe20003fc6270 */
[----:B------:R-:W-:Y:S01]  /*61f0*/  @!P5 IMAD.MOV R17, RZ, RZ, -R17 ;  /* 0x000000ffff11d224 */ /* 0x000fe200078e0a11 */
[----:B------:R-:W-:Y:S01]  /*6200*/  LOP3.LUT R3, R0, 0x90, RZ, 0xc0, !PT ;  /* 0x0000009000037812 */ /* 0x000fe200078ec0ff */
[----:B------:R-:W-:Y:S01]  /*6210*/  @!P3 IMAD.MOV R5, RZ, RZ, -R5 ;  /* 0x000000ffff05b224 */ /* 0x000fe200078e0a05 */
[----:B------:R-:W-:Y:S01]  /*6220*/  LOP3.LUT R18, R18, 0x30, R2, 0x78, !PT ;  /* 0x0000003012127812 */ /* 0x000fe200078e7802 */
[----:B------:R-:W-:Y:S01]  /*6230*/  IMAD R52, R52, c[0x0][0x190], RZ ;  /* 0x0000640034347a24 */ /* 0x000fe200078e02ff */
[----:B------:R-:W-:-:S02]  /*6240*/  SEL R24, R236, R33, !P4 ;  /* 0x00000021ec187207 */ /* 0x000fc40006000000 */
[----:B------:R-:W-:Y:S02]  /*6250*/  LOP3.LUT R16, R16, 0x10, R2, 0x78, !PT ;  /* 0x0000001010107812 */ /* 0x000fe400078e7802 */
[----:B------:R-:W-:Y:S01]  /*6260*/  SEL R10, R236, R19, !P4 ;  /* 0x00000013ec0a7207 */ /* 0x000fe20006000000 */
[----:B------:R-:W-:Y:S01]  /*6270*/  IMAD R24, R24, c[0x0][0x190], RZ ;  /* 0x0000640018187a24 */ /* 0x000fe200078e02ff */
[----:B------:R-:W-:Y:S01]  /*6280*/  LOP3.LUT R0, R12, R4, RZ, 0x3c, !PT ;  /* 0x000000040c007212 */ /* 0x000fe200078e3cff */
[----:B------:R-:W-:Y:S01]  /*6290*/  IMAD.IADD R4, R14, 0x1, R16 ;  /* 0x000000010e047824 */ /* 0x000fe200078e0210 */
[----:B------:R-:W-:Y:S01]  /*62a0*/  LOP3.LUT R2, R3, 0x17e, R2, 0x78, !PT ;  /* 0x0000017e03027812 */ /* 0x000fe200078e7802 */
[----:B------:R-:W-:Y:S01]  /*62b0*/  IMAD R10, R10, c[0x0][0x190], RZ ;  /* 0x000064000a0a7a24 */ /* 0x000fe200078e02ff */
[----:B------:R-:W-:Y:S01]  /*62c0*/  @!P0 LOP3.LUT R8, RZ, c[0x0][0x178], RZ, 0x33, !PT ;  /* 0x00005e00ff088a12 */ /* 0x000fe200078e33ff */
[----:B------:R-:W-:Y:S01]  /*62d0*/  @!P6 IMAD.MOV R153, RZ, RZ, -R153 ;  /* 0x000000ffff99e224 */ /* 0x000fe200078e0a99 */
[----:B------:R-:W-:Y:S01]  /*62e0*/  IADD3 R3, R20, R18, RZ ;  /* 0x0000001214037210 */ /* 0x000fe20007ffe0ff */
[----:B------:R-:W-:Y:S01]  /*62f0*/  IMAD R14, R44, c[0x0][0x188], RZ ;  /* 0x000062002c0e7a24 */ /* 0x000fe200078e02ff */
[----:B------:R-:W-:-:S02]  /*6300*/  SEL R12, R236, R11, !P4 ;  /* 0x0000000bec0c7207 */ /* 0x000fc40006000000 */
[C---:B------:R-:W-:Y:S02]  /*6310*/  SEL R18, R236.reuse, R21, !P4 ;  /* 0x00000015ec127207 */ /* 0x040fe40006000000 */
[----:B------:R-:W-:Y:S01]  /*6320*/  SEL R11, R236, R25, !P4 ;  /* 0x00000019ec0b7207 */ /* 0x000fe20006000000 */
[----:B------:R-:W-:Y:S01]  /*6330*/  IMAD R12, R12, c[0x0][0x190], RZ ;  /* 0x000064000c0c7a24 */ /* 0x000fe200078e02ff */
[----:B------:R-:W-:Y:S01]  /*6340*/  SEL R198, R236, R239, !P4 ;  /* 0x000000efecc67207 */ /* 0x000fe20006000000 */
[----:B------:R-:W-:Y:S01]  /*6350*/  IMAD R18, R18, c[0x0][0x190], RZ ;  /* 0x0000640012127a24 */ /* 0x000fe200078e02ff */
[C---:B------:R-:W-:Y:S01]  /*6360*/  SEL R21, R236.reuse, R27, !P4 ;  /* 0x0000001bec157207 */ /* 0x040fe20006000000 */
[----:B------:R-:W-:Y:S01]  /*6370*/  IMAD R11, R11, c[0x0][0x190], RZ ;  /* 0x000064000b0b7a24 */ /* 0x000fe200078e02ff */
[----:B------:R-:W-:Y:S01]  /*6380*/  SEL R25, R236, R79, !P4 ;  /* 0x0000004fec197207 */ /* 0x000fe20006000000 */
[----:B------:R-:W-:Y:S01]  /*6390*/  IMAD R198, R198, c[0x0][0x190], RZ ;  /* 0x00006400c6c67a24 */ /* 0x000fe200078e02ff */
[----:B------:R-:W-:Y:S01]  /*63a0*/  LEA R239, P5, R9, c[0x0][0x168], 0x1 ;  /* 0x00005a0009ef7a11 */ /* 0x000fe200078a08ff */
[----:B------:R-:W-:Y:S01]  /*63b0*/  IMAD R21, R21, c[0x0][0x190], RZ ;  /* 0x0000640015157a24 */ /* 0x000fe200078e02ff */
[C---:B------:R-:W-:Y:S01]  /*63c0*/  SEL R27, R236.reuse, R39, !P4 ;  /* 0x00000027ec1b7207 */ /* 0x040fe20006000000 */
[----:B------:R-:W-:Y:S01]  /*63d0*/  IMAD R25, R25, c[0x0][0x190], RZ ;  /* 0x0000640019197a24 */ /* 0x000fe200078e02ff */
[----:B------:R-:W-:Y:S01]  /*63e0*/  SEL R224, R236, R55, !P4 ;  /* 0x00000037ece07207 */ /* 0x000fe20006000000 */
[----:B------:R-:W-:Y:S01]  /*63f0*/  IMAD R55, R8, c[0x0][0x184], RZ ;  /* 0x0000610008377a24 */ /* 0x000fe200078e02ff */
[C---:B------:R-:W-:Y:S01]  /*6400*/  SEL R30, R236.reuse, R45, !P4 ;  /* 0x0000002dec1e7207 */ /* 0x040fe20006000000 */
[----:B------:R-:W-:Y:S01]  /*6410*/  IMAD R27, R27, c[0x0][0x190], RZ ;  /* 0x000064001b1b7a24 */ /* 0x000fe200078e02ff */
[----:B------:R-:W-:Y:S01]  /*6420*/  SEL R232, R236, R23, !P4 ;  /* 0x00000017ece87207 */ /* 0x000fe20006000000 */
[----:B------:R-:W-:Y:S01]  /*6430*/  IMAD R224, R224, c[0x0][0x190], RZ ;  /* 0x00006400e0e07a24 */ /* 0x000fe200078e02ff */
[----:B------:R-:W-:Y:S01]  /*6440*/  LEA.HI.X.SX32 R9, R9, c[0x0][0x16c], 0x1, P5 ;  /* 0x00005b0009097a11 */ /* 0x000fe200028f0eff */
[----:B------:R-:W-:Y:S01]  /*6450*/  IMAD R30, R30, c[0x0][0x190], RZ ;  /* 0x000064001e1e7a24 */ /* 0x000fe200078e02ff */
[----:B------:R-:W-:Y:S01]  /*6460*/  SEL R45, R236, R93, !P4 ;  /* 0x0000005dec2d7207 */ /* 0x000fe20006000000 */
[----:B------:R-:W-:Y:S01]  /*6470*/  IMAD R232, R232, c[0x0][0x190], RZ ;  /* 0x00006400e8e87a24 */ /* 0x000fe200078e02ff */
[----:B------:R-:W-:-:S02]  /*6480*/  LEA R23, P5, R24, c[0x0][0x168], 0x1 ;  /* 0x00005a0018177a11 */ /* 0x000fc400078a08ff */
[----:B------:R-:W-:Y:S01]  /*6490*/  SEL R28, R236, R83, !P4 ;  /* 0x00000053ec1c7207 */ /* 0x000fe20006000000 */
[----:B------:R-:W-:Y:S01]  /*64a0*/  IMAD R45, R45, c[0x0][0x190], RZ ;  /* 0x000064002d2d7a24 */ /* 0x000fe200078e02ff */
[----:B------:R-:W-:Y:S02]  /*64b0*/  LEA R240, P0, R10, c[0x0][0x168], 0x1 ;  /* 0x00005a000af07a11 */ /* 0x000fe400078008ff */
[----:B------:R-:W-:Y:S01]  /*64c0*/  SEL R16, R236, R37, !P4 ;  /* 0x00000025ec107207 */ /* 0x000fe20006000000 */
[----:B------:R-:W-:Y:S01]  /*64d0*/  IMAD R28, R28, c[0x0][0x190], RZ ;  /* 0x000064001c1c7a24 */ /* 0x000fe200078e02ff */
[----:B------:R-:W-:Y:S02]  /*64e0*/  LEA R54, P2, R55, c[0x0][0x160], 0x1 ;  /* 0x0000580037367a11 */ /* 0x000fe400078408ff */
[----:B------:R-:W-:Y:S01]  /*64f0*/  SEL R13, R236, R31, !P4 ;  /* 0x0000001fec0d7207 */ /* 0x000fe20006000000 */
[----:B------:R-:W-:Y:S01]  /*6500*/  IMAD R16, R16, c[0x0][0x190], RZ ;  /* 0x0000640010107a24 */ /* 0x000fe200078e02ff */
[----:B------:R-:W-:-:S02]  /*6510*/  SEL R19, R236, R43, !P4 ;  /* 0x0000002bec137207 */ /* 0x000fc40006000000 */
[C---:B------:R-:W-:Y:S01]  /*6520*/  SEL R33, R236.reuse, R49, !P4 ;  /* 0x00000031ec217207 */ /* 0x040fe20006000000 */
[----:B------:R-:W-:Y:S01]  /*6530*/  IMAD R13, R13, c[0x0][0x190], RZ ;  /* 0x000064000d0d7a24 */ /* 0x000fe200078e02ff */
        /* <DEDUP_REMOVED lines=8> */
[----:B------:R-:W-:Y:S01]  /*65c0*/  SEL R43, R236, R101, !P4 ;  /* 0x00000065ec2b7207 */ /* 0x000fe20006000000 */
[----:B------:R-:W-:Y:S01]  /*65d0*/  IMAD R40, R40, c[0x0][0x190], RZ ;  /* 0x0000640028287a24 */ /* 0x000fe200078e02ff */
[C---:B------:R-:W-:Y:S01]  /*65e0*/  SEL R92, R236.reuse, R99, !P4 ;  /* 0x00000063ec5c7207 */ /* 0x040fe20006000000 */
[----:B------:R-:W-:Y:S01]  /*65f0*/  IMAD R49, R49, c[0x0][0x190], RZ ;  /* 0x0000640031317a24 */ /* 0x000fe200078e02ff */
[C---:B------:R-:W-:Y:S01]  /*6600*/  SEL R95, R236.reuse, R111, !P4 ;  /* 0x0000006fec5f7207 */ /* 0x040fe20006000000 */
[----:B------:R-:W-:Y:S01]  /*6610*/  IMAD R43, R43, c[0x0][0x190], RZ ;  /* 0x000064002b2b7a24 */ /* 0x000fe200078e02ff */
[----:B------:R-:W-:Y:S01]  /*6620*/  SEL R96, R236, R113, !P4 ;  /* 0x00000071ec607207 */ /* 0x000fe20006000000 */
[----:B------:R-:W-:Y:S01]  /*6630*/  IMAD R92, R92, c[0x0][0x190], RZ ;  /* 0x000064005c5c7a24 */ /* 0x000fe200078e02ff */
[----:B------:R-:W-:Y:S01]  /*6640*/  SEL R234, R236, R7, !P4 ;  /* 0x00000007ecea7207 */ /* 0x000fe20006000000 */
[----:B------:R-:W-:Y:S01]  /*6650*/  IMAD R7, R26, c[0x0][0x18c], RZ ;  /* 0x000063001a077a24 */ /* 0x000fe200078e02ff */
[----:B------:R-:W-:Y:S01]  /*6660*/  LEA.HI.X.SX32 R24, R24, c[0x0][0x16c], 0x1, P5 ;  /* 0x00005b0018187a11 */ /* 0x000fe200028f0eff */
[----:B------:R-:W-:Y:S01]  /*6670*/  IMAD R95, R95, c[0x0][0x190], RZ ;  /* 0x000064005f5f7a24 */ /* 0x000fe200078e02ff */
[----:B0-----:R-:W-:Y:S01]  /*6680*/  SEL R22, R236, R47, !P4 ;  /* 0x0000002fec167207 */ /* 0x001fe20006000000 */
[----:B------:R-:W-:Y:S01]  /*6690*/  IMAD R96, R96, c[0x0][0x190], RZ ;  /* 0x0000640060607a24 */ /* 0x000fe200078e02ff */
[----:B------:R-:W-:Y:S01]  /*66a0*/  SEL R98, R236, R115, !P4 ;  /* 0x00000073ec627207 */ /* 0x000fe20006000000 */
[----:B------:R-:W-:Y:S01]  /*66b0*/  IMAD R234, R234, c[0x0][0x190], RZ ;  /* 0x00006400eaea7a24 */ /* 0x000fe200078e02ff */
[----:B------:R-:W-:Y:S01]  /*66c0*/  SEL R99, R236, R117, !P4 ;  /* 0x00000075ec637207 */ /* 0x000fe20006000000 */
        /* <DEDUP_REMOVED lines=25> */
[----:B------:R-:W-:Y:S01]  /*6860*/  LEA R246, P5, R25, c[0x0][0x168], 0x1 ;  /* 0x00005a0019f67a11 */ /* 0x000fe200078a08ff */
[----:B------:R-:W-:Y:S01]  /*6870*/  IMAD R156, R156, c[0x0][0x190], RZ ;  /* 0x000064009c9c7a24 */ /* 0x000fe200078e02ff */
[----:B------:R-:W-:-:S02]  /*6880*/  SEL R237, R236, R237, !P4 ;  /* 0x000000edeced7207 */ /* 0x000fc40006000000 */
[C---:B------:R-:W-:Y:S02]  /*6890*/  SEL R36, R236.reuse, R81, !P4 ;  /* 0x00000051ec247207 */ /* 0x040fe40006000000 */
        /* <DEDUP_REMOVED lines=164> */
[----:B------:R-:W-:Y:S01]  /*72e0*/  LEA.HI.X.SX32 R55, R55, c[0x0][0x164], 0x1, P2 ;  /* 0x0000590037377a11 */ /* 0x000fe200010f0eff */
[----:B------:R-:W-:Y:S01]  /*72f0*/  IMAD R150, R150, c[0x0][0x190], RZ ;  /* 0x0000640096967a24 */ /* 0x000fe200078e02ff */
[----:B------:R-:W-:Y:S01]  /*7300*/  LEA R26, P0, R27, c[0x0][0x168], 0x1 ;  /* 0x00005a001b1a7a11 */ /* 0x000fe200078008ff */
[----:B------:R-:W-:Y:S01]  /*7310*/  IMAD R151, R151, c[0x0][0x190], RZ ;  /* 0x0000640097977a24 */ /* 0x000fe200078e02ff */
[----:B------:R-:W-:Y:S01]  /*7320*/  SEL R236, R236, R5, !P4 ;  /* 0x00000005ecec7207 */ /* 0x000fe20006000000 */
[----:B------:R-:W-:Y:S01]  /*7330*/  IMAD R152, R152, c[0x0][0x190], RZ ;  /* 0x0000640098987a24 */ /* 0x000fe200078e02ff */
[----:B------:R-:W-:Y:S01]  /*7340*/  LEA R241, P2, R11, c[0x0][0x168], 0x1 ;  /* 0x00005a000bf17a11 */ /* 0x000fe200078408ff */
[----:B------:R-:W-:Y:S01]  /*7350*/  IMAD R153, R153, c[0x0][0x190], RZ ;  /* 0x0000640099997a24 */ /* 0x000fe200078e02ff */
[----:B------:R-:W-:Y:S01]  /*7360*/  LEA R8, P4, R12, c[0x0][0x168], 0x1 ;  /* 0x00005a000c087a11 */ /* 0x000fe200078808ff */
[----:B------:R-:W-:Y:S01]  /*7370*/  IMAD R236, R236, c[0x0][0x190], RZ ;  /* 0x00006400ecec7a24 */ /* 0x000fe200078e02ff */
[----:B------:R-:W-:Y:S01]  /*7380*/  LEA.HI.X.SX32 R25, R25, c[0x0][0x16c], 0x1, P5 ;  /* 0x00005b0019197a11 */ /* 0x000fe200028f0eff */
[----:B------:R-:W-:Y:S01]  /*7390*/  CS2R R68, SRZ ;  /* 0x0000000000447805 */ /* 0x000fe2000001ff00 */
[----:B------:R-:W-:Y:S01]  /*73a0*/  LEA.HI.X.SX32 R27, R27, c[0x0][0x16c], 0x1, P0 ;  /* 0x00005b001b1b7a11 */ /* 0x000fe200000f0eff */
[----:B------:R-:W-:Y:S01]  /*73b0*/  CS2R R70, SRZ ;  /* 0x0000000000467805 */ /* 0x000fe2000001ff00 */
[----:B------:R-:W-:Y:S01]  /*73c0*/  LEA R44, P5, R45, c[0x0][0x168], 0x1 ;  /* 0x00005a002d2c7a11 */ /* 0x000fe200078a08ff */
        /* <DEDUP_REMOVED lines=9> */
[----:B------:R-:W-:-:S02]  /*7460*/  LEA R242, P4, R13, c[0x0][0x168], 0x1 ;  /* 0x00005a000df27a11 */ /* 0x000fc400078808ff */
[----:B------:R-:W-:Y:S02]  /*7470*/  LEA R14, P6, R15, c[0x0][0x168], 0x1 ;  /* 0x00005a000f0e7a11 */ /* 0x000fe400078c08ff */
[----:B------:R-:W-:Y:S02]  /*7480*/  LEA.HI.X.SX32 R45, R45, c[0x0][0x16c], 0x1, P5 ;  /* 0x00005b002d2d7a11 */ /* 0x000fe400028f0eff */
[----:B------:R-:W-:Y:S02]  /*7490*/  LEA.HI.X.SX32 R28, R28, c[0x0][0x16c], 0x1, P0 ;  /* 0x00005b001c1c7a11 */ /* 0x000fe400000f0eff */
[----:B------:R-:W-:Y:S02]  /*74a0*/  LEA R56, P5, R92, c[0x0][0x168], 0x1 ;  /* 0x00005a005c387a11 */ /* 0x000fe400078a08ff */
[----:B------:R-:W-:Y:S02]  /*74b0*/  LEA.HI.X.SX32 R30, R30, c[0x0][0x16c], 0x1, P2 ;  /* 0x00005b001e1e7a11 */ /* 0x000fe400010f0eff */
[----:B------:R-:W-:Y:S01]  /*74c0*/  LEA R46, P0, R47, c[0x0][0x168], 0x1 ;  /* 0x00005a002f2e7a11 */ /* 0x000fe200078008ff */
[----:B------:R0:W-:Y:S01]  /*74d0*/  STL [R1], R56 ;  /* 0x0000003801007387 */ /* 0x0001e20000100800 */
[----:B------:R-:W-:-:S02]  /*74e0*/  LEA.HI.X.SX32 R13, R13, c[0x0][0x16c], 0x1, P4 ;  /* 0x00005b000d0d7a11 */ /* 0x000fc400020f0eff */
[----:B------:R-:W-:Y:S02]  /*74f0*/  LEA R248, P2, R31, c[0x0][0x168], 0x1 ;  /* 0x00005a001ff87a11 */ /* 0x000fe400078408ff */
[----:B------:R-:W-:Y:S02]  /*7500*/  LEA.HI.X.SX32 R15, R15, c[0x0][0x16c], 0x1, P6 ;  /* 0x00005b000f0f7a11 */ /* 0x000fe400030f0eff */
[----:B------:R-:W-:Y:S02]  /*7510*/  LEA R32, P4, R33, c[0x0][0x168], 0x1 ;  /* 0x00005a0021207a11 */ /* 0x000fe400078808ff */
[----:B------:R-:W-:Y:S02]  /*7520*/  LEA R243, P6, R16, c[0x0][0x168], 0x1 ;  /* 0x00005a0010f37a11 */ /* 0x000fe400078c08ff */
[----:B------:R-:W-:Y:S02]  /*7530*/  LEA R17, P1, R18, c[0x0][0x168], 0x1 ;  /* 0x00005a0012117a11 */ /* 0x000fe400078208ff */
[----:B------:R-:W-:-:S02]  /*7540*/  LEA.HI.X.SX32 R47, R47, c[0x0][0x16c], 0x1, P0 ;  /* 0x00005b002f2f7a11 */ /* 0x000fc400000f0eff */
[----:B------:R-:W-:Y:S02]  /*7550*/  LEA R238, P3, R52, c[0x0][0x168], 0x1 ;  /* 0x00005a0034ee7a11 */ /* 0x000fe400078608ff */
[----:B------:R-:W-:Y:S02]  /*7560*/  LEA.HI.X.SX32 R31, R31, c[0x0][0x16c], 0x1, P2 ;  /* 0x00005b001f1f7a11 */ /* 0x000fe400010f0eff */
[----:B0-----:R-:W-:Y:S02]  /*7570*/  LEA R56, P0, R95, c[0x0][0x168], 0x1 ;  /* 0x00005a005f387a11 */ /* 0x001fe400078008ff */
[----:B------:R-:W-:Y:S02]  /*7580*/  LEA.HI.X.SX32 R33, R33, c[0x0][0x16c], 0x1, P4 ;  /* 0x00005b0021217a11 */ /* 0x000fe400020f0eff */
[----:B------:R-:W-:Y:S01]  /*7590*/  LEA R48, P2, R49, c[0x0][0x168], 0x1 ;  /* 0x00005a0031307a11 */ /* 0x000fe200078408ff */
[----:B------:R0:W-:Y:S01]  /*75a0*/  STL [R1+0x4], R56 ;  /* 0x0000043801007387 */ /* 0x0001e20000100800 */
[----:B------:R-:W-:-:S02]  /*75b0*/  LEA.HI.X.SX32 R16, R16, c[0x0][0x16c], 0x1, P6 ;  /* 0x00005b0010107a11 */ /* 0x000fc400030f0eff */
[----:B------:R-:W-:Y:S02]  /*75c0*/  LEA R249, P4, R34, c[0x0][0x168], 0x1 ;  /* 0x00005a0022f97a11 */ /* 0x000fe400078808ff */
[----:B------:R-:W-:Y:S02]  /*75d0*/  LEA.HI.X.SX32 R18, R18, c[0x0][0x16c], 0x1, P1 ;  /* 0x00005b0012127a11 */ /* 0x000fe400008f0eff */
[----:B------:R-:W-:Y:S02]  /*75e0*/  LEA R35, P6, R36, c[0x0][0x168], 0x1 ;  /* 0x00005a0024237a11 */ /* 0x000fe400078c08ff */
[----:B------:R-:W-:Y:S02]  /*75f0*/  LEA.HI.X.SX32 R52, R52, c[0x0][0x16c], 0x1, P3 ;  /* 0x00005b0034347a11 */ /* 0x000fe400018f0eff */
[----:B------:R-:W-:Y:S02]  /*7600*/  LEA R244, P1, R19, c[0x0][0x168], 0x1 ;  /* 0x00005a0013f47a11 */ /* 0x000fe400078208ff */
[----:B------:R-:W-:-:S02]  /*7610*/  LEA R20, P3, R21, c[0x0][0x168], 0x1 ;  /* 0x00005a0015147a11 */ /* 0x000fc400078608ff */
[----:B------:R-:W-:Y:S02]  /*7620*/  LEA.HI.X.SX32 R49, R49, c[0x0][0x16c], 0x1, P2 ;  /* 0x00005b0031317a11 */ /* 0x000fe400010f0eff */
        /* <DEDUP_REMOVED lines=9> */
[----:B------:R-:W-:Y:S02]  /*76c0*/  LEA R245, P3, R22, c[0x0][0x168], 0x1 ;  /* 0x00005a0016f57a11 */ /* 0x000fe400078608ff */
[----:B------:R-:W-:Y:S02]  /*76d0*/  LEA.HI.X.SX32 R50, R50, c[0x0][0x16c], 0x1, P4 ;  /* 0x00005b0032327a11 */ /* 0x000fe400020f0eff */
[----:B------:R-:W-:-:S02]  /*76e0*/  LEA.HI.X.SX32 R37, R37, c[0x0][0x16c], 0x1, P6 ;  /* 0x00005b0025257a11 */ /* 0x000fc400030f0eff */
[----:B0-----:R-:W-:Y:S02]  /*76f0*/  LEA R56, P4, R101, c[0x0][0x168], 0x1 ;  /* 0x00005a0065387a11 */ /* 0x001fe400078808ff */
[----:B------:R-:W-:Y:S02]  /*7700*/  LEA.HI.X.SX32 R39, R39, c[0x0][0x16c], 0x1, P1 ;  /* 0x00005b0027277a11 */ /* 0x000fe400008f0eff */
[----:B------:R-:W-:Y:S01]  /*7710*/  LEA R94, P6, R93, c[0x0][0x168], 0x1 ;  /* 0x00005a005d5e7a11 */ /* 0x000fe200078c08ff */
[----:B------:R0:W-:Y:S01]  /*7720*/  STL [R1+0xc], R56 ;  /* 0x00000c3801007387 */ /* 0x0001e20000100800 */
        /* <DEDUP_REMOVED lines=9> */
[----:B------:R-:W-:-:S02]  /*77c0*/  LEA R252, P3, R43, c[0x0][0x168], 0x1 ;  /* 0x00005a002bfc7a11 */ /* 0x000fc400078608ff */
[----:B------:R-:W-:Y:S02]  /*77d0*/  LEA.HI.X.SX32 R96, R96, c[0x0][0x16c], 0x1, P1 ;  /* 0x00005b0060607a11 */ /* 0x000fe400008f0eff */
[----:B------:R-:W-:Y:S02]  /*77e0*/  LEA.HI.X.SX32 R43, R43, c[0x0][0x16c], 0x1, P3 ;  /* 0x00005b002b2b7a11 */ /* 0x000fe400018f0eff */
[----:B------:R-:W-:Y:S02]  /*77f0*/  LEA R100, P3, R99, c[0x0][0x168], 0x1 ;  /* 0x00005a0063647a11 */ /* 0x000fe400078608ff */
[----:B------:R-:W-:Y:S02]  /*7800*/  LEA.HI.X.SX32 R92, R92, c[0x0][0x16c], 0x1, P5 ;  /* 0x00005b005c5c7a11 */ /* 0x000fe400028f0eff */
[----:B0-----:R-:W-:Y:S02]  /*7810*/  LEA R56, P1, R107, c[0x0][0x168], 0x1 ;  /* 0x00005a006b387a11 */ /* 0x001fe400078208ff */
[----:B------:R-:W-:-:S02]  /*7820*/  LEA.HI.X.SX32 R99, R99, c[0x0][0x16c], 0x1, P3 ;  /* 0x00005b0063637a11 */ /* 0x000fc400018f0eff */
[C---:B------:R-:W-:Y:S01]  /*7830*/  LEA R103, P5, R102.reuse, c[0x0][0x168], 0x1 ;  /* 0x00005a0066677a11 */ /* 0x040fe200078a08ff */
[----:B------:R0:W-:Y:S01]  /*7840*/  STL [R1+0x14], R56 ;  /* 0x0000143801007387 */ /* 0x0001e20000100800 */
[----:B------:R-:W-:Y:S02]  /*7850*/  LEA.HI.X.SX32 R95, R95, c[0x0][0x16c], 0x1, P0 ;  /* 0x00005b005f5f7a11 */ /* 0x000fe400000f0eff */
[----:B------:R-:W-:Y:S02]  /*7860*/  LEA.HI.X.SX32 R102, R102, c[0x0][0x16c], 0x1, P5 ;  /* 0x00005b0066667a11 */ /* 0x000fe400028f0eff */
[C---:B------:R-:W-:Y:S02]  /*7870*/  LEA R106, P0, R105.reuse, c[0x0][0x168], 0x1 ;  /* 0x00005a00696a7a11 */ /* 0x040fe400078008ff */
[----:B------:R-:W-:Y:S02]  /*7880*/  LEA.HI.X.SX32 R98, R98, c[0x0][0x16c], 0x1, P2 ;  /* 0x00005b0062627a11 */ /* 0x000fe400010f0eff */
[----:B------:R-:W-:-:S02]  /*7890*/  LEA.HI.X.SX32 R105, R105, c[0x0][0x16c], 0x1, P0 ;  /* 0x00005b0069697a11 */ /* 0x000fc400000f0eff */
[----:B0-----:R-:W-:Y:S02]  /*78a0*/  LEA R56, P3, R110, c[0x0][0x168], 0x1 ;  /* 0x00005a006e387a11 */ /* 0x001fe400078608ff */
[C---:B------:R-:W-:Y:S02]  /*78b0*/  LEA R109, P2, R108.reuse, c[0x0][0x168], 0x1 ;  /* 0x00005a006c6d7a11 */ /* 0x040fe400078408ff */
[----:B------:R-:W-:Y:S01]  /*78c0*/  LEA.HI.X.SX32 R101, R101, c[0x0][0x16c], 0x1, P4 ;  /* 0x00005b0065657a11 */ /* 0x000fe200020f0eff */
[----:B------:R0:W-:Y:S01]  /*78d0*/  STL [R1+0x18], R56 ;  /* 0x0000183801007387 */ /* 0x0001e20000100800 */
[----:B------:R-:W-:Y:S02]  /*78e0*/  LEA.HI.X.SX32 R108, R108, c[0x0][0x16c], 0x1, P2 ;  /* 0x00005b006c6c7a11 */ /* 0x000fe400010f0eff */
[----:B------:R-:W-:Y:S02]  /*78f0*/  LEA R155, P4, R111, c[0x0][0x168], 0x1 ;  /* 0x00005a006f9b7a11 */ /* 0x000fe400078808ff */
[----:B------:R-:W-:-:S02]  /*7900*/  LEA.HI.X.SX32 R104, R104, c[0x0][0x16c], 0x1, P6 ;  /* 0x00005b0068687a11 */ /* 0x000fc400030f0eff */
[----:B------:R-:W-:Y:S02]  /*7910*/  LEA.HI.X.SX32 R111, R111, c[0x0][0x16c], 0x1, P4 ;  /* 0x00005b006f6f7a11 */ /* 0x000fe400020f0eff */
[C---:B------:R-:W-:Y:S02]  /*7920*/  LEA R154, P6, R113.reuse, c[0x0][0x168], 0x1 ;  /* 0x00005a00719a7a11 */ /* 0x040fe400078c08ff */
[----:B0-----:R-:W-:Y:S02]  /*7930*/  LEA R56, P5, R112, c[0x0][0x168], 0x1 ;  /* 0x00005a0070387a11 */ /* 0x001fe400078a08ff */
[----:B------:R-:W-:Y:S02]  /*7940*/  LEA.HI.X.SX32 R113, R113, c[0x0][0x16c], 0x1, P6 ;  /* 0x00005b0071717a11 */ /* 0x000fe400030f0eff */
[----:B------:R-:W-:Y:S01]  /*7950*/  LEA.HI.X.SX32 R107, R107, c[0x0][0x16c], 0x1, P1 ;  /* 0x00005b006b6b7a11 */ /* 0x000fe200008f0eff */
[----:B------:R0:W-:Y:S01]  /*7960*/  STL [R1+0x1c], R56 ;  /* 0x00001c3801007387 */ /* 0x0001e20000100800 */
[----:B------:R-:W-:-:S02]  /*7970*/  LEA R157, P1, R114, c[0x0][0x168], 0x1 ;  /* 0x00005a00729d7a11 */ /* 0x000fc400078208ff */
[----:B------:R-:W-:Y:S02]  /*7980*/  LEA.HI.X.SX32 R110, R110, c[0x0][0x16c], 0x1, P3 ;  /* 0x00005b006e6e7a11 */ /* 0x000fe400018f0eff */
[----:B------:R-:W-:Y:S02]  /*7990*/  LEA.HI.X.SX32 R114, R114, c[0x0][0x16c], 0x1, P1 ;  /* 0x00005b0072727a11 */ /* 0x000fe400008f0eff */
[C---:B------:R-:W-:Y:S02]  /*79a0*/  LEA R159, P3, R115.reuse, c[0x0][0x168], 0x1 ;  /* 0x00005a00739f7a11 */ /* 0x040fe400078608ff */
[----:B------:R-:W-:Y:S02]  /*79b0*/  LEA.HI.X.SX32 R112, R112, c[0x0][0x16c], 0x1, P5 ;  /* 0x00005b0070707a11 */ /* 0x000fe400028f0eff */
[----:B0-----:R-:W-:Y:S02]  /*79c0*/  LEA R56, P0, R156, c[0x0][0x168], 0x1 ;  /* 0x00005a009c387a11 */ /* 0x001fe400078008ff */
[----:B------:R-:W-:-:S02]  /*79d0*/  LEA.HI.X.SX32 R115, R115, c[0x0][0x16c], 0x1, P3 ;  /* 0x00005b0073737a11 */ /* 0x000fc400018f0eff */
[----:B------:R-:W-:Y:S01]  /*79e0*/  LEA R161, P5, R116, c[0x0][0x168], 0x1 ;  /* 0x00005a0074a17a11 */ /* 0x000fe200078a08ff */
[----:B------:R0:W-:Y:S01]  /*79f0*/  STL [R1+0x20], R56 ;  /* 0x0000203801007387 */ /* 0x0001e20000100800 */
[----:B------:R-:W-:Y:S02]  /*7a00*/  LEA.HI.X.SX32 R156, R156, c[0x0][0x16c], 0x1, P0 ;  /* 0x00005b009c9c7a11 */ /* 0x000fe400000f0eff */
[----:B------:R-:W-:Y:S02]  /*7a10*/  LEA.HI.X.SX32 R116, R116, c[0x0][0x16c], 0x1, P5 ;  /* 0x00005b0074747a11 */ /* 0x000fe400028f0eff */
[C---:B------:R-:W-:Y:S02]  /*7a20*/  LEA R163, P0, R117.reuse, c[0x0][0x168], 0x1 ;  /* 0x00005a0075a37a11 */ /* 0x040fe400078008ff */
[----:B------:R-:W-:Y:S02]  /*7a30*/  MOV R5, c[0x0][0x18c] ;  /* 0x0000630000057a02 */ /* 0x000fe40000000f00 */
[----:B------:R-:W-:-:S02]  /*7a40*/  LEA.HI.X.SX32 R117, R117, c[0x0][0x16c], 0x1, P0 ;  /* 0x00005b0075757a11 */ /* 0x000fc400000f0eff */
[C---:B0-----:R-:W-:Y:S01]  /*7a50*/  LEA R56, P2, R158.reuse, c[0x0][0x168], 0x1 ;  /* 0x00005a009e387a11 */ /* 0x041fe200078408ff */
[----:B------:R-:W-:Y:S01]  /*7a60*/  IMAD.SHL.U32 R5, R5, 0x80, RZ ;  /* 0x0000008005057824 */ /* 0x000fe200078e00ff */
[----:B------:R-:W-:Y:S02]  /*7a70*/  SHF.R.S32.HI R6, RZ, 0x1f, R7 ;  /* 0x0000001fff067819 */ /* 0x000fe40000011407 */
[----:B------:R-:W-:Y:S01]  /*7a80*/  LEA.HI.X.SX32 R158, R158, c[0x0][0x16c], 0x1, P2 ;  /* 0x00005b009e9e7a11 */ /* 0x000fe200010f0eff */
[----:B------:R0:W-:Y:S01]  /*7a90*/  STL [R1+0x24], R56 ;  /* 0x0000243801007387 */ /* 0x0001e20000100800 */
[C---:B------:R-:W-:Y:S02]  /*7aa0*/  LEA R165, P2, R118.reuse, c[0x0][0x168], 0x1 ;  /* 0x00005a0076a57a11 */ /* 0x040fe400078408ff */
[C---:B------:R-:W-:Y:S01]  /*7ab0*/  SHF.L.U64.HI R6, R7.reuse, 0x1, R6 ;  /* 0x0000000107067819 */ /* 0x040fe20000010206 */
[----:B------:R-:W-:Y:S01]  /*7ac0*/  IMAD.SHL.U32 R7, R7, 0x2, RZ ;  /* 0x0000000207077824 */ /* 0x000fe200078e00ff */
[----:B------:R-:W-:-:S02]  /*7ad0*/  LEA.HI.X.SX32 R118, R118, c[0x0][0x16c], 0x1, P2 ;  /* 0x00005b0076767a11 */ /* 0x000fc400010f0eff */
[----:B------:R-:W-:Y:S02]  /*7ae0*/  LOP3.LUT R61, R0, 0x60, RZ, 0x3c, !PT ;  /* 0x00000060003d7812 */ /* 0x000fe400078e3cff */
[----:B0-----:R-:W-:-:S04]  /*7af0*/  LEA R56, P4, R160, c[0x0][0x168], 0x1 ;  /* 0x00005a00a0387a11 */ /* 0x001fc800078808ff */
[----:B------:R-:W-:Y:S01]  /*7b00*/  LEA.HI.X.SX32 R160, R160, c[0x0][0x16c], 0x1, P4 ;  /* 0x00005b00a0a07a11 */ /* 0x000fe200020f0eff */
[----:B------:R0:W-:Y:S01]  /*7b10*/  STL [R1+0x28], R56 ;  /* 0x0000283801007387 */ /* 0x0001e20000100800 */
[----:B------:R-:W-:-:S04]  /*7b20*/  LEA R167, P4, R119, c[0x0][0x168], 0x1 ;  /* 0x00005a0077a77a11 */ /* 0x000fc800078808ff */
[----:B------:R-:W-:Y:S02]  /*7b30*/  LEA.HI.X.SX32 R119, R119, c[0x0][0x16c], 0x1, P4 ;  /* 0x00005b0077777a11 */ /* 0x000fe400020f0eff */
        /* <DEDUP_REMOVED lines=155> */
[----:B------:R-:W-:Y:S02]  /*84f0*/  LEA R57, P3, R236, c[0x0][0x168], 0x1 ;  /* 0x00005a00ec397a11 */ /* 0x000fe400078608ff */
[----:B0-----:R-:W-:Y:S02]  /*8500*/  LEA R56, P5, R224, c[0x0][0x168], 0x1 ;  /* 0x00005a00e0387a11 */ /* 0x001fe400078a08ff */
[----:B------:R-:W-:Y:S02]  /*8510*/  LEA.HI.X.SX32 R236, R236, c[0x0][0x16c], 0x1, P3 ;  /* 0x00005b00ecec7a11 */ /* 0x000fe400018f0eff */
        /* <DEDUP_REMOVED lines=16> */
[----:B------:R0:W-:Y:S02]  /*8620*/  STL [R1+0xb4], R56 ;  /* 0x0000b43801007387 */ /* 0x0001e40000100800 */
[----:B0-----:R-:W-:-:S04]  /*8630*/  LEA R56, P6, R232, c[0x0][0x168], 0x1 ;  /* 0x00005a00e8387a11 */ /* 0x001fc800078c08ff */
[----:B------:R-:W-:Y:S01]  /*8640*/  LEA.HI.X.SX32 R232, R232, c[0x0][0x16c], 0x1, P6 ;  /* 0x00005b00e8e87a11 */ /* 0x000fe200030f0eff */
[----:B------:R0:W-:Y:S02]  /*8650*/  STL [R1+0xb8], R56 ;  /* 0x0000b83801007387 */ /* 0x0001e40000100800 */
[----:B0-----:R-:W-:-:S04]  /*8660*/  LEA R56, P1, R234, c[0x0][0x168], 0x1 ;  /* 0x00005a00ea387a11 */ /* 0x001fc800078208ff */
[----:B------:R-:W-:Y:S01]  /*8670*/  LEA.HI.X.SX32 R234, R234, c[0x0][0x16c], 0x1, P1 ;  /* 0x00005b00eaea7a11 */ /* 0x000fe200008f0eff */
[----:B------:R0:W-:Y:S04]  /*8680*/  STL [R1+0xbc], R56 ;  /* 0x0000bc3801007387 */ /* 0x0001e80000100800 */
[----:B------:R1:W-:Y:S01]  /*8690*/  STL [R1+0xc0], R57 ;  /* 0x0000c03901007387 */ /* 0x0003e20000100800 */
[----:B0-----:R-:W-:Y:S01]  /*86a0*/  LEA R56, P4, R237, c[0x0][0x168], 0x1 ;  /* 0x00005a00ed387a11 */ /* 0x001fe200078808ff */
[----:B-1----:R-:W-:-:S04]  /*86b0*/  IMAD R57, R62, c[0x0][0x188], RZ ;  /* 0x000062003e397a24 */ /* 0x002fc800078e02ff */
[----:B------:R0:W-:Y:S01]  /*86c0*/  STL [R1+0xc4], R56 ;  /* 0x0000c43801007387 */ /* 0x0001e20000100800 */
[----:B------:R-:W-:Y:S02]  /*86d0*/  LEA.HI.X.SX32 R237, R237, c[0x0][0x16c], 0x1, P4 ;  /* 0x00005b00eded7a11 */ /* 0x000fe400020f0eff */
[----:B------:R-:W-:Y:S01]  /*86e0*/  LOP3.LUT R62, R0, 0x40, RZ, 0x3c, !PT ;  /* 0x00000040003e7812 */ /* 0x000fe200078e3cff */
[----:B0-----:R-:W-:Y:S01]  /*86f0*/  IMAD R56, R60, c[0x0][0x188], RZ ;  /* 0x000062003c387a24 */ /* 0x001fe200078e02ff */
[----:B------:R-:W-:Y:S01]  /*8700*/  LOP3.LUT R60, R0, 0x20, RZ, 0x3c, !PT ;  /* 0x00000020003c7812 */ /* 0x000fe200078e3cff */
[----:B------:R-:W-:Y:S01]  /*8710*/  CS2R R56, SRZ ;  /* 0x0000000000387805 */ /* 0x000fe2000001ff00 */
[----:B------:R-:W-:Y:S02]  /*8720*/  LOP3.LUT R60, R3, 0x40, RZ, 0x3c, !PT ;  /* 0x00000040033c7812 */ /* 0x000fe400078e3cff */
.L_x_3:
[----:B------:R-:W0:Y:S01]  /*8730*/  S2R R83, SR_TID.X ;  /* 0x0000000000537919 */ /* 0x000e220000002100 */
[----:B------:R-:W-:-:S03]  /*8740*/  PRMT R81, RZ, 0x7610, R81 ;  /* 0x00007610ff517816 */ /* 0x000fc60000000051 */
[----:B------:R-:W1:Y:S04]  /*8750*/  S2R R5, SR_TID.X ;  /* 0x0000000000057919 */ /* 0x000e680000002100 */
[----:B------:R-:W2:Y:S04]  /*8760*/  S2R R60, SR_TID.X ;  /* 0x00000000003c7919 */ /* 0x000ea80000002100 */
[----:B------:R-:W-:Y:S01]  /*8770*/  STL [R1+0x18c], R87 ;  /* 0x00018c5701007387 */ /* 0x000fe20000100800 */
[----:B------:R-:W-:Y:S02]  /*8780*/  PRMT R72, RZ, 0x7610, R72 ;  /* 0x00007610ff487816 */ /* 0x000fe40000000048 */
[----:B------:R-:W-:Y:S01]  /*8790*/  PRMT R80, RZ, 0x7610, R80 ;  /* 0x00007610ff507816 */ /* 0x000fe20000000050 */
[----:B------:R3:W-:Y:S01]  /*87a0*/  STL [R1+0xd4], R51 ;  /* 0x0000d43301007387 */ /* 0x0007e20000100800 */
[----:B0-----:R-:W-:-:S02]  /*87b0*/  SHF.R.U32.HI R63, RZ, 0x4, R83 ;  /* 0x00000004ff3f7819 */ /* 0x001fc40000011653 */
[----:B------:R-:W-:Y:S02]  /*87c0*/  SHF.R.U32.HI R83, RZ, 0x4, R83 ;  /* 0x00000004ff537819 */ /* 0x000fe40000011653 */
[----:B------:R-:W-:Y:S02]  /*87d0*/  SGXT.U32 R63, R63, 0x4 ;  /* 0x000000043f3f781a */ /* 0x000fe40000000000 */
[----:B-1----:R-:W-:Y:S02]  /*87e0*/  SHF.R.U32.HI R62, RZ, 0x4, R5 ;  /* 0x00000004ff3e7819 */ /* 0x002fe40000011605 */
[----:B------:R-:W-:Y:S02]  /*87f0*/  LOP3.LUT R88, R63, 0x10, RZ, 0xfc, !PT ;  /* 0x000000103f587812 */ /* 0x000fe400078efcff */
[----:B------:R-:W0:Y:S01]  /*8800*/  S2R R63, SR_TID.X ;  /* 0x00000000003f7919 */ /* 0x000e220000002100 */
[----:B--2---:R-:W-:Y:S02]  /*8810*/  SHF.R.U32.HI R60, RZ, 0x4, R60 ;  /* 0x00000004ff3c7819 */ /* 0x004fe4000001163c */
[----:B------:R-:W-:-:S02]  /*8820*/  SGXT.U32 R62, R62, 0x4 ;  /* 0x000000043e3e781a */ /* 0x000fc40000000000 */
[----:B------:R-:W-:Y:S02]  /*8830*/  SGXT.U32 R60, R60, 0x4 ;  /* 0x000000043c3c781a */ /* 0x000fe40000000000 */
[----:B------:R-:W-:Y:S02]  /*8840*/  ISETP.GE.AND P0, PT, R62, UR4, PT ;  /* 0x000000043e007c0c */ /* 0x000fe4000bf06270 */
[----:B------:R-:W-:Y:S01]  /*8850*/  SGXT.U32 R83, R83, 0x4 ;  /* 0x000000045353781a */ /* 0x000fe20000000000 */
[----:B------:R-:W-:-:S03]  /*8860*/  IMAD R60, R60, c[0x0][0x188], RZ ;  /* 0x000062003c3c7a24 */ /* 0x000fc600078e02ff */
[----:B------:R-:W-:Y:S01]  /*8870*/  LOP3.LUT R83, R83, 0x10, RZ, 0xfc, !PT ;  /* 0x0000001053537812 */ /* 0x000fe200078efcff */
[----:B------:R-:W-:-:S04]  /*8880*/  IMAD.WIDE R60, R60, 0x2, R54 ;  /* 0x000000023c3c7825 */ /* 0x000fc800078e0236 */
[----:B------:R-:W-:Y:S02]  /*8890*/  IMAD R83, R83, c[0x0][0x188], RZ ;  /* 0x0000620053537a24 */ /* 0x000fe400078e02ff */
[----:B------:R1:W2:Y:S01]  /*88a0*/  @!P0 LDG.E.U16 R81, [R60.64] ;  /* 0x000000063c518981 */ /* 0x0002a2000c1e1500 */
[----:B------:R-:W-:Y:S02]  /*88b0*/  ISETP.GE.AND P0, PT, R88, UR4, PT ;  /* 0x0000000458007c0c */ /* 0x000fe4000bf06270 */
[----:B0-----:R-:W-:-:S04]  /*88c0*/  SHF.R.U32.HI R63, RZ, 0x4, R63 ;  /* 0x00000004ff3f7819 */ /* 0x001fc8000001163f */
[----:B------:R-:W-:Y:S01]  /*88d0*/  SGXT.U32 R63, R63, 0x4 ;  /* 0x000000043f3f781a */ /* 0x000fe20000000000 */
[----:B-1----:R-:W-:-:S03]  /*88e0*/  IMAD.WIDE R60, R83, 0x2, R54 ;  /* 0x00000002533c7825 */ /* 0x002fc600078e0236 */
[C---:B------:R-:W-:Y:S01]  /*88f0*/  LOP3.LUT R88, R63.reuse, 0x20, RZ, 0xfc, !PT ;  /* 0x000000203f587812 */ /* 0x040fe200078efcff */
[----:B------:R-:W0:Y:S01]  /*8900*/  S2R R83, SR_TID.X ;  /* 0x0000000000537919 */ /* 0x000e220000002100 */
[----:B------:R-:W-:-:S03]  /*8910*/  LOP3.LUT R63, R63, 0x20, RZ, 0xfc, !PT ;  /* 0x000000203f3f7812 */ /* 0x000fc600078efcff */
[----:B------:R1:W4:Y:S01]  /*8920*/  @!P0 LDG.E.U16 R72, [R60.64] ;  /* 0x000000063c488981 */ /* 0x000322000c1e1500 */
[----:B------:R-:W-:Y:S01]  /*8930*/  ISETP.GE.AND P0, PT, R88, UR4, PT ;  /* 0x0000000458007c0c */ /* 0x000fe2000bf06270 */
[----:B------:R-:W-:-:S04]  /*8940*/  IMAD R63, R63, c[0x0][0x188], RZ ;  /* 0x000062003f3f7a24 */ /* 0x000fc800078e02ff */
[----:B-1----:R-:W-:Y:S02]  /*8950*/  IMAD.WIDE R60, R63, 0x2, R54 ;  /* 0x000000023f3c7825 */ /* 0x002fe400078e0236 */
[----:B------:R-:W1:Y:S06]  /*8960*/  S2R R63, SR_TID.X ;  /* 0x00000000003f7919 */ /* 0x000e6c0000002100 */
[----:B------:R3:W4:Y:S01]  /*8970*/  @!P0 LDG.E.U16 R80, [R60.64] ;  /* 0x000000063c508981 */ /* 0x000722000c1e1500 */
[----:B0-----:R-:W-:Y:S02]  /*8980*/  LEA.HI R89, R83, 0x30, RZ, 0x1c ;  /* 0x0000003053597811 */ /* 0x001fe400078fe0ff */
[----:B------:R-:W-:-:S02]  /*8990*/  SHF.R.U32.HI R83, RZ, 0x4, R83 ;  /* 0x00000004ff537819 */ /* 0x000fc40000011653 */
[C---:B------:R-:W-:Y:S01]  /*89a0*/  ISETP.GE.AND P0, PT, R89.reuse, UR4, PT ;  /* 0x0000000459007c0c */ /* 0x040fe2000bf06270 */
[----:B------:R-:W-:Y:S01]  /*89b0*/  IMAD R88, R89, c[0x0][0x188], RZ ;  /* 0x0000620059587a24 */ /* 0x000fe200078e02ff */
[----:B------:R-:W-:Y:S02]  /*89c0*/  SGXT.U32 R83, R83, 0x4 ;  /* 0x000000045353781a */ /* 0x000fe40000000000 */
[----:B------:R-:W-:Y:S01]  /*89d0*/  PRMT R79, RZ, 0x7610, R79 ;  /* 0x00007610ff4f7816 */ /* 0x000fe2000000004f */
[----:B---3--:R-:W-:Y:S01]  /*89e0*/  IMAD.WIDE R60, R88, 0x2, R54 ;  /* 0x00000002583c7825 */ /* 0x008fe200078e0236 */
[----:B------:R-:W-:Y:S02]  /*89f0*/  LOP3.LUT R51, R83, 0x40, RZ, 0xfc, !PT ;  /* 0x0000004053337812 */ /* 0x000fe400078efcff */
[----:B-1----:R-:W-:-:S05]  /*8a00*/  SHF.R.U32.HI R88, RZ, 0x4, R63 ;  /* 0x00000004ff587819 */ /* 0x002fca000001163f */
[----:B------:R0:W3:Y:S01]  /*8a10*/  @!P0 LDG.E.U16 R79, [R60.64] ;  /* 0x000000063c4f8981 */ /* 0x0000e2000c1e1500 */
[----:B------:R-:W-:Y:S02]  /*8a20*/  SGXT.U32 R88, R88, 0x4 ;  /* 0x000000045858781a */ /* 0x000fe40000000000 */
[----:B------:R-:W-:Y:S02]  /*8a30*/  ISETP.GE.AND P0, PT, R51, UR4, PT ;  /* 0x0000000433007c0c */ /* 0x000fe4000bf06270 */
[C---:B------:R-:W-:Y:S02]  /*8a40*/  LOP3.LUT R51, R88.reuse, 0x40, RZ, 0xfc, !PT ;  /* 0x0000004058337812 */ /* 0x040fe400078efcff */
[----:B------:R-:W-:Y:S02]  /*8a50*/  SHF.R.U32.HI R83, RZ, 0x4, R63 ;  /* 0x00000004ff537819 */ /* 0x000fe4000001163f */
[----:B------:R-:W-:Y:S01]  /*8a60*/  LOP3.LUT R63, R88, 0x50, RZ, 0xfc, !PT ;  /* 0x00000050583f7812 */ /* 0x000fe200078efcff */
[----:B------:R-:W-:Y:S01]  /*8a70*/  IMAD R51, R51, c[0x0][0x188], RZ ;  /* 0x0000620033337a24 */ /* 0x000fe200078e02ff */
[----:B------:R-:W-:-:S02]  /*8a80*/  SGXT.U32 R83, R83, 0x4 ;  /* 0x000000045353781a */ /* 0x000fc40000000000 */
[----:B------:R-:W-:Y:S01]  /*8a90*/  ISETP.GE.AND P1, PT, R63, UR4, PT ;  /* 0x000000043f007c0c */ /* 0x000fe2000bf26270 */
[----:B0-----:R-:W-:Y:S01]  /*8aa0*/  IMAD.WIDE R60, R51, 0x2, R54 ;  /* 0x00000002333c7825 */ /* 0x001fe200078e0236 */
[C---:B------:R-:W-:Y:S02]  /*8ab0*/  LOP3.LUT R63, R83.reuse, 0x60, RZ, 0xfc, !PT ;  /* 0x00000060533f7812 */ /* 0x040fe400078efcff */
[----:B------:R-:W-:Y:S02]  /*8ac0*/  LOP3.LUT R51, R83, 0x50, RZ, 0xfc, !PT ;  /* 0x0000005053337812 */ /* 0x000fe400078efcff */
[----:B------:R-:W3:Y:S01]  /*8ad0*/  LDL.LU R83, [R1+0xc4] ;  /* 0x0000c40001537983 */ /* 0x000ee20000300800 */
[----:B------:R-:W-:Y:S02]  /*8ae0*/  PRMT R78, RZ, 0x7610, R78 ;  /* 0x00007610ff4e7816 */ /* 0x000fe4000000004e */
[----:B------:R-:W-:-:S04]  /*8af0*/  IMAD R51, R51, c[0x0][0x188], RZ ;  /* 0x0000620033337a24 */ /* 0x000fc800078e02ff */
[----:B------:R0:W4:Y:S01]  /*8b00*/  @!P0 LDG.E.U16 R78, [R60.64] ;  /* 0x000000063c4e8981 */ /* 0x000122000c1e1500 */
[----:B------:R-:W-:Y:S02]  /*8b10*/  PRMT R77, RZ, 0x7610, R77 ;  /* 0x00007610ff4d7816 */ /* 0x000fe4000000004d */
[----:B------:R-:W-:Y:S01]  /*8b20*/  LEA.HI R5, R5, 0x70, RZ, 0x1c ;  /* 0x0000007005057811 */ /* 0x000fe200078fe0ff */
[----:B0-----:R-:W-:Y:S01]  /*8b30*/  IMAD.WIDE R60, R51, 0x2, R54 ;  /* 0x00000002333c7825 */ /* 0x001fe200078e0236 */
[----:B------:R-:W-:Y:S02]  /*8b40*/  LOP3.LUT R51, R62, 0x60, RZ, 0xfc, !PT ;  /* 0x000000603e337812 */ /* 0x000fe400078efcff */
[----:B------:R-:W-:Y:S02]  /*8b50*/  ISETP.GE.AND P0, PT, R63, UR4, PT ;  /* 0x000000043f007c0c */ /* 0x000fe4000bf06270 */
[----:B------:R0:W4:Y:S01]  /*8b60*/  @!P1 LDG.E.U16 R77, [R60.64] ;  /* 0x000000063c4d9981 */ /* 0x000122000c1e1500 */
[----:B------:R-:W-:Y:S01]  /*8b70*/  IMAD R51, R51, c[0x0][0x188], RZ ;  /* 0x0000620033337a24 */ /* 0x000fe200078e02ff */
[----:B------:R-:W-:-:S02]  /*8b80*/  ISETP.GE.AND P1, PT, R5, UR4, PT ;  /* 0x0000000405007c0c */ /* 0x000fc4000bf26270 */
[----:B------:R-:W-:Y:S01]  /*8b90*/  PRMT R76, RZ, 0x7610, R76 ;  /* 0x00007610ff4c7816 */ /* 0x000fe2000000004c */
[----:B0-----:R-:W-:-:S04]  /*8ba0*/  IMAD.WIDE R60, R51, 0x2, R54 ;  /* 0x00000002333c7825 */ /* 0x001fc800078e0236 */
[----:B------:R-:W-:Y:S02]  /*8bb0*/  IMAD R51, R5, c[0x0][0x188], RZ ;  /* 0x0000620005337a24 */ /* 0x000fe400078e02ff */
[----:B------:R0:W4:Y:S04]  /*8bc0*/  @!P0 LDG.E.U16 R76, [R60.64] ;  /* 0x000000063c4c8981 */ /* 0x000128000c1e1500 */
[----:B------:R-:W1:Y:S01]  /*8bd0*/  S2R R5, SR_TID.X ;  /* 0x0000000000057919 */ /* 0x000e620000002100 */
[----:B------:R-:W-:Y:S01]  /*8be0*/  PRMT R75, RZ, 0x7610, R75 ;  /* 0x00007610ff4b7816 */ /* 0x000fe2000000004b */
[----:B0-----:R-:W-:-:S05]  /*8bf0*/  IMAD.WIDE R60, R51, 0x2, R54 ;  /* 0x00000002333c7825 */ /* 0x001fca00078e0236 */
[----:B------:R3:W4:Y:S04]  /*8c00*/  @!P1 LDG.E.U16 R75, [R60.64] ;  /* 0x000000063c4b9981 */ /* 0x000728000c1e1500 */
[----:B------:R-:W-:Y:S01]  /*8c10*/  BAR.SYNC.DEFER_BLOCKING 0x0 ;  /* 0x0000000000007b1d */ /* 0x000fe20000010000 */
[----:B-1----:R-:W-:-:S04]  /*8c20*/  LOP3.LUT R5, R5, 0x7f, RZ, 0xc0, !PT ;  /* 0x0000007f05057812 */ /* 0x002fc800078ec0ff */
[----:B------:R-:W-:Y:S02]  /*8c30*/  ISETP.GE.AND P0, PT, R5, UR4, PT ;  /* 0x0000000405007c0c */ /* 0x000fe4000bf06270 */
[----:B------:R-:W-:Y:S02]  /*8c40*/  PRMT R74, RZ, 0x7610, R74 ;  /* 0x00007610ff4a7816 */ /* 0x000fe4000000004a */
[----:B------:R-:W-:Y:S02]  /*8c50*/  PRMT R73, RZ, 0x7610, R73 ;  /* 0x00007610ff497816 */ /* 0x000fe40000000049 */
[----:B------:R-:W-:Y:S01]  /*8c60*/  PRMT R82, RZ, 0x7610, R82 ;  /* 0x00007610ff527816 */ /* 0x000fe20000000052 */
[----:B--2--5:R0:W-:Y:S02]  /*8c70*/  STS.U16 [R2+0x10000], R81 ;  /* 0x0100005102007388 */ /* 0x0241e40000000400 */
[----:B0-----:R-:W-:Y:S02]  /*8c80*/  PRMT R81, RZ, 0x7610, R81 ;  /* 0x00007610ff517816 */ /* 0x001fe40000000051 */
[----:B---3--:R-:W-:-:S05]  /*8c90*/  IADD3 R60, P1, R83, R7, RZ ;  /* 0x00000007533c7210 */ /* 0x008fca0007f3e0ff */
[----:B------:R-:W-:-:S05]  /*8ca0*/  IMAD.X R61, R237, 0x1, R6, P1 ;  /* 0x00000001ed3d7824 */ /* 0x000fca00008e0606 */
[----:B------:R0:W2:Y:S02]  /*8cb0*/  @!P0 LDG.E.U16 R74, [R60.64] ;  /* 0x000000063c4a8981 */ /* 0x0000a4000c1e1500 */
[----:B0-----:R-:W-:-:S05]  /*8cc0*/  IADD3 R60, P1, R233, R7, RZ ;  /* 0x00000007e93c7210 */ /* 0x001fca0007f3e0ff */
[----:B------:R-:W-:Y:S01]  /*8cd0*/  IMAD.X R61, R152, 0x1, R6, P1 ;  /* 0x00000001983d7824 */ /* 0x000fe200008e0606 */
[----:B------:R-:W-:-:S04]  /*8ce0*/  IADD3 R62, P1, R238, R7, RZ ;  /* 0x00000007ee3e7210 */ /* 0x000fc80007f3e0ff */
[----:B------:R0:W3:Y:S01]  /*8cf0*/  @!P0 LDG.E.U16 R73, [R60.64] ;  /* 0x000000063c498981 */ /* 0x0000e2000c1e1500 */
[----:B------:R-:W-:Y:S01]  /*8d00*/  IMAD.X R63, R52, 0x1, R6, P1 ;  /* 0x00000001343f7824 */ /* 0x000fe200008e0606 */
[----:B0-----:R-:W-:-:S06]  /*8d10*/  PRMT R60, RZ, 0x7610, R60 ;  /* 0x00007610ff3c7816 */ /* 0x001fcc000000003c */
[----:B------:R0:W3:Y:S02]  /*8d20*/  @!P0 LDG.E.U16 R60, [R62.64] ;  /* 0x000000063e3c8981 */ /* 0x0000e4000c1e1500 */
[----:B0-----:R-:W-:-:S05]  /*8d30*/  IADD3 R62, P1, R229, R7, RZ ;  /* 0x00000007e53e7210 */ /* 0x001fca0007f3e0ff */
[----:B------:R-:W-:-:S05]  /*8d40*/  IMAD.X R63, R150, 0x1, R6, P1 ;  /* 0x00000001963f7824 */ /* 0x000fca00008e0606 */
[----:B------:R0:W3:Y:S01]  /*8d50*/  @!P0 LDG.E.U16 R82, [R62.64] ;  /* 0x000000063e528981 */ /* 0x0000e2000c1e1500 */
[----:B------:R-:W-:Y:S02]  /*8d60*/  PRMT R61, RZ, 0x7610, R61 ;  /* 0x00007610ff3d7816 */ /* 0x000fe4000000003d */
[----:B0-----:R-:W-:-:S05]  /*8d70*/  IADD3 R62, P1, R225, R7, RZ ;  /* 0x00000007e13e7210 */ /* 0x001fca0007f3e0ff */
[----:B------:R-:W-:-:S05]  /*8d80*/  IMAD.X R63, R148, 0x1, R6, P1 ;  /* 0x00000001943f7824 */ /* 0x000fca00008e0606 */
[----:B------:R0:W3:Y:S02]  /*8d90*/  @!P0 LDG.E.U16 R61, [R62.64] ;  /* 0x000000063e3d8981 */ /* 0x0000e4000c1e1500 */
[----:B0-----:R-:W-:-:S05]  /*8da0*/  IADD3 R62, P1, R221, R7, RZ ;  /* 0x00000007dd3e7210 */ /* 0x001fca0007f3e0ff */
[----:B------:R-:W-:Y:S01]  /*8db0*/  IMAD.X R63, R146, 0x1, R6, P1 ;  /* 0x00000001923f7824 */ /* 0x000fe200008e0606 */
[----:B----4-:R0:W-:Y:S04]  /*8dc0*/  STS.U16 [R2+0x10200], R72 ;  /* 0x0102004802007388 */ /* 0x0101e80000000400 */
[----:B------:R1:W4:Y:S01]  /*8dd0*/  @!P0 LDG.E.U16 R81, [R62.64] ;  /* 0x000000063e518981 */ /* 0x000322000c1e1500 */
[----:B0-----:R-:W-:Y:S02]  /*8de0*/  PRMT R72, RZ, 0x7610, R72 ;  /* 0x00007610ff487816 */ /* 0x001fe40000000048 */
[----:B-1----:R-:W-:-:S04]  /*8df0*/  IADD3 R62, P1, R217, R7, RZ ;  /* 0x00000007d93e7210 */ /* 0x002fc80007f3e0ff */
[----:B------:R-:W-:Y:S01]  /*8e00*/  IADD3.X R63, R144, R6, RZ, P1, !PT ;  /* 0x00000006903f7210 */ /* 0x000fe20000ffe4ff */
[----:B------:R0:W-:Y:S04]  /*8e10*/  STS.U16 [R2+0x10400], R80 ;  /* 0x0104005002007388 */ /* 0x0001e80000000400 */
[----:B------:R1:W4:Y:S01]  /*8e20*/  @!P0 LDG.E.U16 R72, [R62.64] ;  /* 0x000000063e488981 */ /* 0x000322000c1e1500 */
[----:B0-----:R-:W-:Y:S02]  /*8e30*/  PRMT R80, RZ, 0x7610, R80 ;  /* 0x00007610ff507816 */ /* 0x001fe40000000050 */
[----:B-1----:R-:W-:-:S05]  /*8e40*/  IADD3 R62, P1, R213, R7, RZ ;  /* 0x00000007d53e7210 */ /* 0x002fca0007f3e0ff */
[----:B------:R-:W-:-:S05]  /*8e50*/  IMAD.X R63, R142, 0x1, R6, P1 ;  /* 0x000000018e3f7824 */ /* 0x000fca00008e0606 */
[----:B------:R0:W4:Y:S04]  /*8e60*/  @!P0 LDG.E.U16 R80, [R62.64] ;  /* 0x000000063e508981 */ /* 0x000128000c1e1500 */
[----:B------:R1:W-:Y:S01]  /*8e70*/  STS.U16 [R2+0x10600], R79 ;  /* 0x0106004f02007388 */ /* 0x0003e20000000400 */
[----:B0-----:R-:W-:Y:S02]  /*8e80*/  IADD3 R62, P1, R209, R7, RZ ;  /* 0x00000007d13e7210 */ /* 0x001fe40007f3e0ff */
[----:B-1----:R-:W-:-:S03]  /*8e90*/  PRMT R79, RZ, 0x7610, R79 ;  /* 0x00007610ff4f7816 */ /* 0x002fc6000000004f */
[----:B------:R-:W-:Y:S01]  /*8ea0*/  IMAD.X R63, R140, 0x1, R6, P1 ;  /* 0x000000018c3f7824 */ /* 0x000fe200008e0606 */
[----:B------:R0:W-:Y:S04]  /*8eb0*/  STS.U16 [R2+0x10800], R78 ;  /* 0x0108004e02007388 */ /* 0x0001e80000000400 */
[----:B------:R1:W4:Y:S01]  /*8ec0*/  @!P0 LDG.E.U16 R79, [R62.64] ;  /* 0x000000063e4f8981 */ /* 0x000322000c1e1500 */
[----:B0-----:R-:W-:Y:S02]  /*8ed0*/  PRMT R78, RZ, 0x7610, R78 ;  /* 0x00007610ff4e7816 */ /* 0x001fe4000000004e */
[----:B-1----:R-:W-:-:S05]  /*8ee0*/  IADD3 R62, P1, R205, R7, RZ ;  /* 0x00000007cd3e7210 */ /* 0x002fca0007f3e0ff */
        /* <DEDUP_REMOVED lines=15> */
[----:B------:R-:W-:-:S05]  /*8fe0*/  IMAD.X R63, R132, 0x1, R6, P1 ;  /* 0x00000001843f7824 */ /* 0x000fca00008e0606 */
[----:B------:R0:W4:Y:S02]  /*8ff0*/  @!P0 LDG.E.U16 R75, [R62.64] ;  /* 0x000000063e4b8981 */ /* 0x000124000c1e1500 */
[----:B0-----:R-:W-:-:S05]  /*9000*/  IADD3 R62, P1, R189, R7, RZ ;  /* 0x00000007bd3e7210 */ /* 0x001fca0007f3e0ff */
[----:B------:R-:W-:Y:S01]  /*9010*/  IMAD.X R63, R130, 0x1, R6, P1 ;  /* 0x00000001823f7824 */ /* 0x000fe200008e0606 */
[----:B--2---:R0:W-:Y:S02]  /*9020*/  STS.U16 [R0], R74 ;  /* 0x0000004a00007388 */ /* 0x0041e40000000400 */
[----:B0-----:R-:W-:-:S06]  /*9030*/  PRMT R74, RZ, 0x7610, R74 ;  /* 0x00007610ff4a7816 */ /* 0x001fcc000000004a */
[----:B------:R0:W2:Y:S04]  /*9040*/  @!P0 LDG.E.U16 R74, [R62.64] ;  /* 0x000000063e4a8981 */ /* 0x0000a8000c1e1500 */
[----:B---3--:R1:W-:Y:S01]  /*9050*/  STS.U16 [R0+0x800], R73 ;  /* 0x0008004900007388 */ /* 0x0083e20000000400 */
[----:B0-----:R-:W-:Y:S02]  /*9060*/  IADD3 R62, P1, R185, R7, RZ ;  /* 0x00000007b93e7210 */ /* 0x001fe40007f3e0ff */
[----:B-1----:R-:W-:-:S03]  /*9070*/  PRMT R73, RZ, 0x7610, R73 ;  /* 0x00007610ff497816 */ /* 0x002fc60000000049 */
[----:B------:R-:W-:-:S05]  /*9080*/  IMAD.X R63, R128, 0x1, R6, P1 ;  /* 0x00000001803f7824 */ /* 0x000fca00008e0606 */
[----:B------:R0:W3:Y:S02]  /*9090*/  @!P0 LDG.E.U16 R73, [R62.64] ;  /* 0x000000063e498981 */ /* 0x0000e4000c1e1500 */
[----:B0-----:R-:W-:-:S05]  /*90a0*/  IADD3 R62, P1, R181, R7, RZ ;  /* 0x00000007b53e7210 */ /* 0x001fca0007f3e0ff */
[----:B------:R-:W-:Y:S01]  /*90b0*/  IMAD.X R63, R126, 0x1, R6, P1 ;  /* 0x000000017e3f7824 */ /* 0x000fe200008e0606 */
[----:B------:R0:W-:Y:S02]  /*90c0*/  STS.U16 [R0+0x1000], R82 ;  /* 0x0010005200007388 */ /* 0x0001e40000000400 */
[----:B0-----:R-:W-:-:S06]  /*90d0*/  PRMT R82, RZ, 0x7610, R82 ;  /* 0x00007610ff527816 */ /* 0x001fcc0000000052 */
[----:B------:R0:W2:Y:S04]  /*90e0*/  @!P0 LDG.E.U16 R82, [R62.64] ;  /* 0x000000063e528981 */ /* 0x0000a8000c1e1500 */
[----:B------:R1:W-:Y:S01]  /*90f0*/  STS.U16 [R0+0x1800], R61 ;  /* 0x0018003d00007388 */ /* 0x0003e20000000400 */
[----:B0-----:R-:W-:Y:S02]  /*9100*/  IADD3 R62, P1, R177, R7, RZ ;  /* 0x00000007b13e7210 */ /* 0x001fe40007f3e0ff */
[----:B-1----:R-:W-:Y:S02]  /*9110*/  PRMT R61, RZ, 0x7610, R61 ;  /* 0x00007610ff3d7816 */ /* 0x002fe4000000003d */
[----:B------:R-:W-:-:S05]  /*9120*/  IADD3.X R63, R124, R6, RZ, P1, !PT ;  /* 0x000000067c3f7210 */ /* 0x000fca0000ffe4ff */
[----:B------:R0:W2:Y:S04]  /*9130*/  @!P0 LDG.E.U16 R61, [R62.64] ;  /* 0x000000063e3d8981 */ /* 0x0000a8000c1e1500 */
[----:B----4-:R1:W-:Y:S01]  /*9140*/  STS.U16 [R0+0x2000], R81 ;  /* 0x0020005100007388 */ /* 0x0103e20000000400 */
[----:B0-----:R-:W-:Y:S02]  /*9150*/  IADD3 R62, P1, R173, R7, RZ ;  /* 0x00000007ad3e7210 */ /* 0x001fe40007f3e0ff */
[----:B-1----:R-:W-:-:S03]  /*9160*/  PRMT R81, RZ, 0x7610, R81 ;  /* 0x00007610ff517816 */ /* 0x002fc60000000051 */
[----:B------:R-:W-:-:S05]  /*9170*/  IMAD.X R63, R122, 0x1, R6, P1 ;  /* 0x000000017a3f7824 */ /* 0x000fca00008e0606 */
[----:B------:R0:W4:Y:S04]  /*9180*/  @!P0 LDG.E.U16 R81, [R62.64] ;  /* 0x000000063e518981 */ /* 0x000128000c1e1500 */
[----:B------:R1:W-:Y:S01]  /*9190*/  STS.U16 [R0+0x2800], R72 ;  /* 0x0028004800007388 */ /* 0x0003e20000000400 */
[----:B0-----:R-:W-:Y:S02]  /*91a0*/  IADD3 R62, P1, R169, R7, RZ ;  /* 0x00000007a93e7210 */ /* 0x001fe40007f3e0ff */
[----:B-1----:R-:W-:-:S03]  /*91b0*/  PRMT R72, RZ, 0x7610, R72 ;  /* 0x00007610ff487816 */ /* 0x002fc60000000048 */
[----:B------:R-:W-:-:S05]  /*91c0*/  IMAD.X R63, R120, 0x1, R6, P1 ;  /* 0x00000001783f7824 */ /* 0x000fca00008e0606 */
[----:B------:R0:W2:Y:S04]  /*91d0*/  @!P0 LDG.E.U16 R72, [R62.64] ;  /* 0x000000063e488981 */ /* 0x0000a8000c1e1500 */
[----:B------:R1:W-:Y:S01]  /*91e0*/  STS.U16 [R0+0x3000], R80 ;  /* 0x0030005000007388 */ /* 0x0003e20000000400 */
[----:B0-----:R-:W-:Y:S02]  /*91f0*/  IADD3 R62, P1, R165, R7, RZ ;  /* 0x00000007a53e7210 */ /* 0x001fe40007f3e0ff */
[----:B-1----:R-:W-:-:S03]  /*9200*/  PRMT R80, RZ, 0x7610, R80 ;  /* 0x00007610ff507816 */ /* 0x002fc60000000050 */
[----:B------:R-:W-:-:S05]  /*9210*/  IMAD.X R63, R118, 0x1, R6, P1 ;  /* 0x00000001763f7824 */ /* 0x000fca00008e0606 */
[----:B------:R0:W2:Y:S04]  /*9220*/  @!P0 LDG.E.U16 R80, [R62.64] ;  /* 0x000000063e508981 */ /* 0x0000a8000c1e1500 */
[----:B------:R1:W-:Y:S04]  /*9230*/  STL [R1+0xdc], R54 ;  /* 0x0000dc3601007387 */ /* 0x0003e80000100800 */
[----:B------:R0:W-:Y:S04]  /*9240*/  STL [R1+0xd8], R55 ;  /* 0x0000d83701007387 */ /* 0x0001e80000100800 */
[----:B------:R-:W2:Y:S04]  /*9250*/  LDL.LU R89, [R1+0xc0] ;  /* 0x0000c00001597983 */ /* 0x000ea80000300800 */
[----:B------:R-:W2:Y:S04]  /*9260*/  LDL.LU R87, [R1+0xb8] ;  /* 0x0000b80001577983 */ /* 0x000ea80000300800 */
[----:B-1----:R-:W2:Y:S04]  /*9270*/  LDL.LU R54, [R1+0x80] ;  /* 0x0000800001367983 */ /* 0x002ea80000300800 */
[----:B0-----:R-:W2:Y:S04]  /*9280*/  LDL.LU R55, [R1+0x88] ;  /* 0x0000880001377983 */ /* 0x001ea80000300800 */
[----:B------:R-:W2:Y:S04]  /*9290*/  LDL.LU R51, [R1+0x90] ;  /* 0x0000900001337983 */ /* 0x000ea80000300800 */
[----:B------:R0:W-:Y:S04]  /*92a0*/  STL [R1+0xe0], R237 ;  /* 0x0000e0ed01007387 */ /* 0x0001e80000100800 */
[----:B0-----:R-:W2:Y:S04]  /*92b0*/  LDL.LU R237, [R1+0x78] ;  /* 0x0000780001ed7983 */ /* 0x001ea80000300800 */
[----:B------:R-:W-:Y:S04]  /*92c0*/  STL [R1+0xe4], R233 ;  /* 0x0000e4e901007387 */ /* 0x000fe80000100800 */
[----:B------:R0:W-:Y:S04]  /*92d0*/  STL [R1+0xe8], R152 ;  /* 0x0000e89801007387 */ /* 0x0001e80000100800 */
[----:B0-----:R-:W2:Y:S04]  /*92e0*/  LDL.LU R152, [R1+0x70] ;  /* 0x0000700001987983 */ /* 0x001ea80000300800 */
[----:B------:R-:W-:Y:S04]  /*92f0*/  STL [R1+0x160], R238 ;  /* 0x000160ee01007387 */ /* 0x000fe80000100800 */
[----:B------:R-:W-:Y:S04]  /*9300*/  STL [R1+0x164], R52 ;  /* 0x0001643401007387 */ /* 0x000fe80000100800 */
[----:B------:R-:W-:Y:S04]  /*9310*/  STL [R1+0xec], R229 ;  /* 0x0000ece501007387 */ /* 0x000fe80000100800 */
[----:B------:R0:W-:Y:S04]  /*9320*/  STL [R1+0xf0], R150 ;  /* 0x0000f09601007387 */ /* 0x0001e80000100800 */
[----:B0-----:R-:W2:Y:S04]  /*9330*/  LDL.LU R150, [R1+0x68] ;  /* 0x0000680001967983 */ /* 0x001ea80000300800 */
[----:B------:R-:W-:Y:S04]  /*9340*/  STL [R1+0xf4], R225 ;  /* 0x0000f4e101007387 */ /* 0x000fe80000100800 */
[----:B------:R0:W-:Y:S01]  /*9350*/  STL [R1+0xf8], R148 ;  /* 0x0000f89401007387 */ /* 0x0001e20000100800 */
[----:B------:R-:W-:-:S03]  /*9360*/  IADD3 R62, P1, R161, R7, RZ ;  /* 0x00000007a13e7210 */ /* 0x000fc60007f3e0ff */
[----:B0-----:R-:W2:Y:S04]  /*9370*/  LDL.LU R148, [R1+0x60] ;  /* 0x0000600001947983 */ /* 0x001ea80000300800 */
[----:B------:R-:W-:Y:S04]  /*9380*/  STL [R1+0xfc], R221 ;  /* 0x0000fcdd01007387 */ /* 0x000fe80000100800 */
[----:B------:R0:W-:Y:S04]  /*9390*/  STL [R1+0x100], R146 ;  /* 0x0001009201007387 */ /* 0x0001e80000100800 */
[----:B0-----:R-:W3:Y:S04]  /*93a0*/  LDL.LU R146, [R1+0x58] ;  /* 0x0000580001927983 */ /* 0x001ee80000300800 */
[----:B------:R-:W-:Y:S04]  /*93b0*/  STL [R1+0x104], R217 ;  /* 0x000104d901007387 */ /* 0x000fe80000100800 */
[----:B------:R0:W-:Y:S01]  /*93c0*/  STL [R1+0x108], R144 ;  /* 0x0001089001007387 */ /* 0x0001e20000100800 */
[----:B------:R-:W-:-:S03]  /*93d0*/  IMAD.X R63, R116, 0x1, R6, P1 ;  /* 0x00000001743f7824 */ /* 0x000fc600008e0606 */
[----:B------:R1:W-:Y:S04]  /*93e0*/  STS.U16 [R0+0x3800], R79 ;  /* 0x0038004f00007388 */ /* 0x0003e80000000400 */
[----:B0-----:R-:W4:Y:S04]  /*93f0*/  LDL.LU R144, [R1+0x50] ;  /* 0x0000500001907983 */ /* 0x001f280000300800 */
[----:B------:R-:W-:Y:S04]  /*9400*/  STL [R1+0x10c], R213 ;  /* 0x00010cd501007387 */ /* 0x000fe80000100800 */
[----:B------:R0:W-:Y:S01]  /*9410*/  STL [R1+0x110], R142 ;  /* 0x0001108e01007387 */ /* 0x0001e20000100800 */
[----:B-1----:R-:W-:-:S06]  /*9420*/  PRMT R79, RZ, 0x7610, R79 ;  /* 0x00007610ff4f7816 */ /* 0x002fcc000000004f */
[----:B------:R1:W4:Y:S04]  /*9430*/  @!P0 LDG.E.U16 R79, [R62.64] ;  /* 0x000000063e4f8981 */ /* 0x000328000c1e1500 */
[----:B0-----:R-:W4:Y:S04]  /*9440*/  LDL.LU R142, [R1+0x48] ;  /* 0x00004800018e7983 */ /* 0x001f280000300800 */
[----:B------:R-:W-:Y:S04]  /*9450*/  STL [R1+0x114], R209 ;  /* 0x000114d101007387 */ /* 0x000fe80000100800 */
[----:B------:R0:W-:Y:S01]  /*9460*/  STL [R1+0x118], R140 ;  /* 0x0001188c01007387 */ /* 0x0001e20000100800 */
[----:B-1----:R-:W-:-:S03]  /*9470*/  IADD3 R62, P1, R157, R7, RZ ;  /* 0x000000079d3e7210 */ /* 0x002fc60007f3e0ff */
[----:B0-----:R-:W4:Y:S04]  /*9480*/  LDL.LU R140, [R1+0x40] ;  /* 0x00004000018c7983 */ /* 0x001f280000300800 */
[----:B------:R-:W-:Y:S04]  /*9490*/  STL [R1+0x11c], R205 ;  /* 0x00011ccd01007387 */ /* 0x000fe80000100800 */
[----:B------:R0:W-:Y:S04]  /*94a0*/  STL [R1+0x120], R138 ;  /* 0x0001208a01007387 */ /* 0x0001e80000100800 */
[----:B0-----:R-:W4:Y:S04]  /*94b0*/  LDL.LU R138, [R1+0x38] ;  /* 0x00003800018a7983 */ /* 0x001f280000300800 */
        /* <DEDUP_REMOVED lines=15> */
[----:B------:R0:W-:Y:S01]  /*95b0*/  STL [R1+0x140], R189 ;  /* 0x000140bd01007387 */ /* 0x0001e20000100800 */
[----:B------:R-:W-:-:S03]  /*95c0*/  IMAD.X R63, R111, 0x1, R6, P1 ;  /* 0x000000016f3f7824 */ /* 0x000fc600008e0606 */
[----:B0-----:R-:W4:Y:S04]  /*95d0*/  LDL.LU R189, [R1+0x18] ;  /* 0x0000180001bd7983 */ /* 0x001f280000300800 */
[----:B------:R-:W-:Y:S04]  /*95e0*/  STL [R1+0x144], R130 ;  /* 0x0001448201007387 */ /* 0x000fe80000100800 */
[----:B------:R0:W-:Y:S04]  /*95f0*/  STL [R1+0x148], R185 ;  /* 0x000148b901007387 */ /* 0x0001e80000100800 */
[----:B------:R1:W-:Y:S04]  /*9600*/  STS.U16 [R0+0x4800], R77 ;  /* 0x0048004d00007388 */ /* 0x0003e80000000400 */
[----:B0-----:R-:W4:Y:S04]  /*9610*/  LDL.LU R185, [R1+0x10] ;  /* 0x0000100001b97983 */ /* 0x001f280000300800 */
[----:B------:R-:W-:Y:S01]  /*9620*/  STL [R1+0x14c], R128 ;  /* 0x00014c8001007387 */ /* 0x000fe20000100800 */
[----:B-1----:R-:W-:-:S03]  /*9630*/  PRMT R77, RZ, 0x7610, R77 ;  /* 0x00007610ff4d7816 */ /* 0x002fc6000000004d */
[----:B------:R0:W-:Y:S04]  /*9640*/  STL [R1+0x150], R181 ;  /* 0x000150b501007387 */ /* 0x0001e80000100800 */
[----:B------:R1:W4:Y:S04]  /*9650*/  @!P0 LDG.E.U16 R77, [R62.64] ;  /* 0x000000063e4d8981 */ /* 0x000328000c1e1500 */
[----:B0-----:R-:W4:Y:S04]  /*9660*/  LDL.LU R181, [R1+0x8] ;  /* 0x0000080001b57983 */ /* 0x001f280000300800 */
[----:B------:R-:W-:Y:S04]  /*9670*/  STL [R1+0x154], R126 ;  /* 0x0001547e01007387 */ /* 0x000fe80000100800 */
[----:B------:R0:W-:Y:S01]  /*9680*/  STL [R1+0x158], R177 ;  /* 0x000158b101007387 */ /* 0x0001e20000100800 */
[----:B-1----:R-:W-:-:S03]  /*9690*/  IADD3 R62, P1, R106, R7, RZ ;  /* 0x000000076a3e7210 */ /* 0x002fc60007f3e0ff */
[----:B0-----:R-:W4:Y:S04]  /*96a0*/  LDL.LU R177, [R1] ;  /* 0x0000000001b17983 */ /* 0x001f280000300800 */
[----:B------:R-:W-:Y:S04]  /*96b0*/  STL [R1+0x15c], R124 ;  /* 0x00015c7c01007387 */ /* 0x000fe80000100800 */
[----:B------:R-:W-:Y:S04]  /*96c0*/  STL [R1+0x168], R173 ;  /* 0x000168ad01007387 */ /* 0x000fe80000100800 */
[----:B------:R0:W-:Y:S01]  /*96d0*/  STL [R1+0x16c], R122 ;  /* 0x00016c7a01007387 */ /* 0x0001e20000100800 */
[----:B------:R-:W-:-:S03]  /*96e0*/  IMAD.X R63, R105, 0x1, R6, P1 ;  /* 0x00000001693f7824 */ /* 0x000fc600008e0606 */
[----:B------:R1:W-:Y:S04]  /*96f0*/  STS.U16 [R0+0x5000], R76 ;  /* 0x0050004c00007388 */ /* 0x0003e80000000400 */
[----:B0-----:R-:W4:Y:S04]  /*9700*/  LDL.LU R122, [R1+0x98] ;  /* 0x00009800017a7983 */ /* 0x001f280000300800 */
[----:B------:R0:W-:Y:S01]  /*9710*/  STL [R1+0x170], R169 ;  /* 0x000170a901007387 */ /* 0x0001e20000100800 */
[----:B-1----:R-:W-:-:S06]  /*9720*/  PRMT R76, RZ, 0x7610, R76 ;  /* 0x00007610ff4c7816 */ /* 0x002fcc000000004c */
[----:B------:R1:W4:Y:S04]  /*9730*/  @!P0 LDG.E.U16 R76, [R62.64] ;  /* 0x000000063e4c8981 */ /* 0x000328000c1e1500 */
[----:B0-----:R-:W4:Y:S04]  /*9740*/  LDL.LU R169, [R1+0xa0] ;  /* 0x0000a00001a97983 */ /* 0x001f280000300800 */
[----:B------:R-:W-:Y:S04]  /*9750*/  STL [R1+0x174], R120 ;  /* 0x0001747801007387 */ /* 0x000fe80000100800 */
        /* <DEDUP_REMOVED lines=8> */
[----:B------:R0:W-:Y:S02]  /*97e0*/  STS.U16 [R0+0x5800], R75 ;  /* 0x0058004b00007388 */ /* 0x0001e40000000400 */
[----:B0-----:R-:W-:Y:S02]  /*97f0*/  PRMT R75, RZ, 0x7610, R75 ;  /* 0x00007610ff4b7816 */ /* 0x001fe4000000004b */
[----:B--2---:R0:W-:Y:S04]  /*9800*/  STS.U16 [R0+0x6000], R74 ;  /* 0x0060004a00007388 */ /* 0x0041e80000000400 */
[----:B------:R1:W2:Y:S01]  /*9810*/  @!P0 LDG.E.U16 R75, [R62.64] ;  /* 0x000000063e4b8981 */ /* 0x0002a2000c1e1500 */
[----:B0-----:R-:W-:-:S02]  /*9820*/  PRMT R74, RZ, 0x7610, R74 ;  /* 0x00007610ff4a7816 */ /* 0x001fc4000000004a */
[----:B-1----:R-:W-:-:S05]  /*9830*/  IADD3 R62, P1, R94, R7, RZ ;  /* 0x000000075e3e7210 */ /* 0x002fca0007f3e0ff */
[----:B------:R-:W-:Y:S01]  /*9840*/  IMAD.X R63, R93, 0x1, R6, P1 ;  /* 0x000000015d3f7824 */ /* 0x000fe200008e0606 */
[----:B---3--:R0:W-:Y:S04]  /*9850*/  STS.U16 [R0+0x6800], R73 ;  /* 0x0068004900007388 */ /* 0x0081e80000000400 */
[----:B------:R1:W3:Y:S01]  /*9860*/  @!P0 LDG.E.U16 R74, [R62.64] ;  /* 0x000000063e4a8981 */ /* 0x0002e2000c1e1500 */
[----:B0-----:R-:W-:Y:S02]  /*9870*/  PRMT R73, RZ, 0x7610, R73 ;  /* 0x00007610ff497816 */ /* 0x001fe40000000049 */
[----:B-1----:R-:W-:-:S04]  /*9880*/  IADD3 R62, P1, R48, R7, RZ ;  /* 0x00000007303e7210 */ /* 0x002fc80007f3e0ff */
[----:B------:R-:W-:Y:S01]  /*9890*/  IADD3.X R63, R49, R6, RZ, P1, !PT ;  /* 0x00000006313f7210 */ /* 0x000fe20000ffe4ff */
[----:B------:R0:W-:Y:S04]  /*98a0*/  STS.U16 [R0+0x7000], R82 ;  /* 0x0070005200007388 */ /* 0x0001e80000000400 */
[----:B------:R1:W3:Y:S01]  /*98b0*/  @!P0 LDG.E.U16 R73, [R62.64] ;  /* 0x000000063e498981 */ /* 0x0002e2000c1e1500 */
[----:B0-----:R-:W-:Y:S02]  /*98c0*/  PRMT R82, RZ, 0x7610, R82 ;  /* 0x00007610ff527816 */ /* 0x001fe40000000052 */
[----:B-1----:R-:W-:-:S05]  /*98d0*/  IADD3 R62, P1, R44, R7, RZ ;  /* 0x000000072c3e7210 */ /* 0x002fca0007f3e0ff */
[----:B------:R-:W-:Y:S01]  /*98e0*/  IMAD.X R63, R45, 0x1, R6, P1 ;  /* 0x000000012d3f7824 */ /* 0x000fe200008e0606 */
[----:B------:R0:W-:Y:S04]  /*98f0*/  STS.U16 [R0+0x7800], R61 ;  /* 0x0078003d00007388 */ /* 0x0001e80000000400 */
[----:B------:R1:W3:Y:S01]  /*9900*/  @!P0 LDG.E.U16 R82, [R62.64] ;  /* 0x000000063e528981 */ /* 0x0002e2000c1e1500 */
[----:B0-----:R-:W-:Y:S02]  /*9910*/  PRMT R61, RZ, 0x7610, R61 ;  /* 0x00007610ff3d7816 */ /* 0x001fe4000000003d */
[----:B-1----:R-:W-:-:S05]  /*9920*/  IADD3 R62, P1, R38, R7, RZ ;  /* 0x00000007263e7210 */ /* 0x002fca0007f3e0ff */
[----:B------:R-:W-:Y:S01]  /*9930*/  IMAD.X R63, R39, 0x1, R6, P1 ;  /* 0x00000001273f7824 */ /* 0x000fe200008e0606 */
[----:B----4-:R0:W-:Y:S04]  /*9940*/  STS.U16 [R0+0x8000], R81 ;  /* 0x0080005100007388 */ /* 0x0101e80000000400 */
        /* <DEDUP_REMOVED lines=28> */
[----:B------:R-:W-:-:S05]  /*9b10*/  IMAD.X R63, R232, 0x1, R6, P1 ;  /* 0x00000001e83f7824 */ /* 0x000fca00008e0606 */
[----:B------:R0:W4:Y:S04]  /*9b20*/  @!P0 LDG.E.U16 R77, [R62.64] ;  /* 0x000000063e4d8981 */ /* 0x000128000c1e1500 */
[----:B------:R1:W-:Y:S02]  /*9b30*/  STS.U16 [R0+0xb000], R76 ;  /* 0x00b0004c00007388 */ /* 0x0003e40000000400 */
[----:B-1----:R-:W-:Y:S02]  /*9b40*/  PRMT R76, RZ, 0x7610, R76 ;  /* 0x00007610ff4c7816 */ /* 0x002fe4000000004c */
[----:B0-----:R-:W-:-:S05]  /*9b50*/  IADD3 R62, P1, R116, R7, RZ ;  /* 0x00000007743e7210 */ /* 0x001fca0007f3e0ff */
[----:B------:R-:W-:-:S05]  /*9b60*/  IMAD.X R63, R228, 0x1, R6, P1 ;  /* 0x00000001e43f7824 */ /* 0x000fca00008e0606 */
[----:B------:R0:W4:Y:S02]  /*9b70*/  @!P0 LDG.E.U16 R76, [R62.64] ;  /* 0x000000063e4c8981 */ /* 0x000124000c1e1500 */
[----:B0-----:R-:W-:Y:S02]  /*9b80*/  IADD3 R62, P1, R118, R7, RZ ;  /* 0x00000007763e7210 */ /* 0x001fe40007f3e0ff */
[----:B--2---:R0:W-:Y:S02]  /*9b90*/  STS.U16 [R0+0xb800], R75 ;  /* 0x00b8004b00007388 */ /* 0x0041e40000000400 */
[----:B------:R-:W-:Y:S02]  /*9ba0*/  IADD3.X R63, R224, R6, RZ, P1, !PT ;  /* 0x00000006e03f7210 */ /* 0x000fe40000ffe4ff */
[----:B0-----:R-:W-:-:S06]  /*9bb0*/  PRMT R75, RZ, 0x7610, R75 ;  /* 0x00007610ff4b7816 */ /* 0x001fcc000000004b */
[----:B------:R0:W2:Y:S04]  /*9bc0*/  @!P0 LDG.E.U16 R75, [R62.64] ;  /* 0x000000063e4b8981 */ /* 0x0000a8000c1e1500 */
[----:B---3--:R1:W-:Y:S01]  /*9bd0*/  STS.U16 [R0+0xc000], R74 ;  /* 0x00c0004a00007388 */ /* 0x0083e20000000400 */
[----:B0-----:R-:W-:Y:S02]  /*9be0*/  IADD3 R62, P1, R169, R7, RZ ;  /* 0x00000007a93e7210 */ /* 0x001fe40007f3e0ff */
[----:B-1----:R-:W-:-:S03]  /*9bf0*/  PRMT R74, RZ, 0x7610, R74 ;  /* 0x00007610ff4a7816 */ /* 0x002fc6000000004a */
[----:B------:R-:W-:-:S05]  /*9c00*/  IMAD.X R63, R220, 0x1, R6, P1 ;  /* 0x00000001dc3f7824 */ /* 0x000fca00008e0606 */
[----:B------:R0:W3:Y:S04]  /*9c10*/  @!P0 LDG.E.U16 R74, [R62.64] ;  /* 0x000000063e4a8981 */ /* 0x0000e8000c1e1500 */
[----:B------:R1:W-:Y:S01]  /*9c20*/  STS.U16 [R0+0xc800], R73 ;  /* 0x00c8004900007388 */ /* 0x0003e20000000400 */
        /* <DEDUP_REMOVED lines=32> */
[----:B------:R-:W-:Y:S01]  /*9e30*/  IMAD.X R63, R192, 0x1, R6, P1 ;  /* 0x00000001c03f7824 */ /* 0x000fe200008e0606 */
[----:B------:R-:W-:-:S04]  /*9e40*/  LOP3.LUT R5, R0, 0x20, RZ, 0x3c, !PT ;  /* 0x0000002000057812 */ /* 0x000fc800078e3cff */
        /* <DEDUP_REMOVED lines=8> */
[----:B-1----:R-:W-:Y:S02]  /*9ed0*/  PRMT R77, RZ, 0x7610, R77 ;  /* 0x00007610ff4d7816 */ /* 0x002fe4000000004d */
[----:B------:R-:W-:-:S05]  /*9ee0*/  IADD3.X R63, R184, R6, RZ, P1, !PT ;  /* 0x00000006b83f7210 */ /* 0x000fca0000ffe4ff */
[----:B------:R0:W4:Y:S02]  /*9ef0*/  @!P0 LDG.E.U16 R77, [R62.64] ;  /* 0x000000063e4d8981 */ /* 0x000124000c1e1500 */
[----:B0-----:R-:W-:-:S05]  /*9f00*/  IADD3 R62, P1, R144, R7, RZ ;  /* 0x00000007903e7210 */ /* 0x001fca0007f3e0ff */
[----:B------:R-:W-:Y:S01]  /*9f10*/  IMAD.X R63, R180, 0x1, R6, P1 ;  /* 0x00000001b43f7824 */ /* 0x000fe200008e0606 */
[----:B------:R0:W-:Y:S02]  /*9f20*/  STS.U16 [R5+0x1200], R76 ;  /* 0x0012004c05007388 */ /* 0x0001e40000000400 */
[----:B0-----:R-:W-:-:S06]  /*9f30*/  PRMT R76, RZ, 0x7610, R76 ;  /* 0x00007610ff4c7816 */ /* 0x001fcc000000004c */
[----:B------:R0:W4:Y:S02]  /*9f40*/  @!P0 LDG.E.U16 R76, [R62.64] ;  /* 0x000000063e4c8981 */ /* 0x000124000c1e1500 */
[----:B0-----:R-:W-:Y:S02]  /*9f50*/  IADD3 R62, P1, R142, R7, RZ ;  /* 0x000000078e3e7210 */ /* 0x001fe40007f3e0ff */
[----:B--2---:R0:W-:Y:S03]  /*9f60*/  STS.U16 [R5+0x1a00], R75 ;  /* 0x001a004b05007388 */ /* 0x0041e60000000400 */
[----:B------:R-:W-:Y:S01]  /*9f70*/  IMAD.X R63, R176, 0x1, R6, P1 ;  /* 0x00000001b03f7824 */ /* 0x000fe200008e0606 */
        /* <DEDUP_REMOVED lines=139> */
[----:B-1----:R-:W-:Y:S02]  /*a830*/  PRMT R61, RZ, 0x7610, R61 ;  /* 0x00007610ff3d7816 */ /* 0x002fe4000000003d */
[----:B------:R-:W-:Y:S02]  /*a840*/  IADD3.X R63, R131, R6, RZ, P1, !PT ;  /* 0x00000006833f7210 */ /* 0x000fe40000ffe4ff */
[----:B------:R-:W-:-:S03]  /*a850*/  LOP3.LUT R88, R0, 0x40, RZ, 0x3c, !PT ;  /* 0x0000004000587812 */ /* 0x000fc600078e3cff */
        /* <DEDUP_REMOVED lines=33> */
[----:B------:R0:W-:Y:S04]  /*aa70*/  STL [R1+0x188], R157 ;  /* 0x0001889d01007387 */ /* 0x0001e80000100800 */
[----:B0-----:R-:W4:Y:S04]  /*aa80*/  LDL.LU R157, [R1+0xbc] ;  /* 0x0000bc00019d7983 */ /* 0x001f280000300800 */
[----:B------:R-:W4:Y:S04]  /*aa90*/  LDL.LU R161, [R1+0xb4] ;  /* 0x0000b40001a17983 */ /* 0x000f280000300800 */
        /* <DEDUP_REMOVED lines=10> */
[----:B------:R0:W-:Y:S04]  /*ab40*/  STS.U16 [R88+0x3400], R76 ;  /* 0x0034004c58007388 */ /* 0x0001e80000000400 */
[----:B------:R-:W4:Y:S04]  /*ab50*/  LDL.LU R229, [R1+0x6c] ;  /* 0x00006c0001e57983 */ /* 0x000f280000300800 */
[----:B------:R-:W4:Y:S01]  /*ab60*/  LDL.LU R233, [R1+0x74] ;  /* 0x0000740001e97983 */ /* 0x000f220000300800 */
[----:B0-----:R-:W-:-:S03]  /*ab70*/  PRMT R76, RZ, 0x7610, R76 ;  /* 0x00007610ff4c7816 */ /* 0x001fc6000000004c */
[----:B------:R-:W4:Y:S04]  /*ab80*/  LDL.LU R126, [R1+0x4] ;  /* 0x00000400017e7983 */ /* 0x000f280000300800 */
[----:B------:R0:W4:Y:S04]  /*ab90*/  @!P0 LDG.E.U16 R76, [R62.64] ;  /* 0x000000063e4c8981 */ /* 0x000128000c1e1500 */
[----:B------:R-:W4:Y:S04]  /*aba0*/  LDL.LU R128, [R1+0xc] ;  /* 0x00000c0001807983 */ /* 0x000f280000300800 */
[----:B------:R-:W4:Y:S01]  /*abb0*/  LDL.LU R130, [R1+0x14] ;  /* 0x0000140001827983 */ /* 0x000f220000300800 */
[----:B0-----:R-:W-:-:S03]  /*abc0*/  IADD3 R62, P1, R159, R7, RZ ;  /* 0x000000079f3e7210 */ /* 0x001fc60007f3e0ff */
[----:B--2---:R0:W-:Y:S02]  /*abd0*/  STS.U16 [R88+0x3c00], R75 ;  /* 0x003c004b58007388 */ /* 0x0041e40000000400 */
[----:B------:R-:W-:Y:S02]  /*abe0*/  IMAD.X R63, R115, 0x1, R6, P1 ;  /* 0x00000001733f7824 */ /* 0x000fe400008e0606 */
[----:B------:R-:W2:Y:S04]  /*abf0*/  LDL.LU R132, [R1+0x1c] ;  /* 0x00001c0001847983 */ /* 0x000ea80000300800 */
[----:B------:R-:W2:Y:S01]  /*ac00*/  LDL.LU R2, [R1+0x24] ;  /* 0x0000240001027983 */ /* 0x000ea20000300800 */
[----:B0-----:R-:W-:-:S03]  /*ac10*/  PRMT R75, RZ, 0x7610, R75 ;  /* 0x00007610ff4b7816 */ /* 0x001fc6000000004b */
[----:B------:R-:W2:Y:S04]  /*ac20*/  LDL.LU R197, [R1+0x2c] ;  /* 0x00002c0001c57983 */ /* 0x000ea80000300800 */
[----:B------:R0:W2:Y:S04]  /*ac30*/  @!P0 LDG.E.U16 R75, [R62.64] ;  /* 0x000000063e4b8981 */ /* 0x0000a8000c1e1500 */
[----:B---3--:R1:W-:Y:S04]  /*ac40*/  STS.U16 [R88+0x4400], R74 ;  /* 0x0044004a58007388 */ /* 0x0083e80000000400 */
[----:B------:R-:W3:Y:S01]  /*ac50*/  LDL.LU R201, [R1+0x34] ;  /* 0x0000340001c97983 */ /* 0x000ee20000300800 */
[----:B0-----:R-:W-:-:S03]  /*ac60*/  IADD3 R62, P1, R154, R7, RZ ;  /* 0x000000079a3e7210 */ /* 0x001fc60007f3e0ff */
[----:B------:R-:W3:Y:S01]  /*ac70*/  LDL.LU R205, [R1+0x3c] ;  /* 0x00003c0001cd7983 */ /* 0x000ee20000300800 */
[----:B-1----:R-:W-:Y:S01]  /*ac80*/  PRMT R74, RZ, 0x7610, R74 ;  /* 0x00007610ff4a7816 */ /* 0x002fe2000000004a */
[----:B------:R-:W-:Y:S02]  /*ac90*/  IMAD.X R63, R113, 0x1, R6, P1 ;  /* 0x00000001713f7824 */ /* 0x000fe400008e0606 */
[----:B------:R-:W3:Y:S04]  /*aca0*/  LDL.LU R209, [R1+0x44] ;  /* 0x0000440001d17983 */ /* 0x000ee80000300800 */
[----:B------:R0:W3:Y:S04]  /*acb0*/  @!P0 LDG.E.U16 R74, [R62.64] ;  /* 0x000000063e4a8981 */ /* 0x0000e8000c1e1500 */
[----:B------:R1:W-:Y:S04]  /*acc0*/  STS.U16 [R88+0x4c00], R73 ;  /* 0x004c004958007388 */ /* 0x0003e80000000400 */
[----:B------:R-:W3:Y:S01]  /*acd0*/  LDL.LU R213, [R1+0x4c] ;  /* 0x00004c0001d57983 */ /* 0x000ee20000300800 */
[----:B0-----:R-:W-:-:S02]  /*ace0*/  IADD3 R62, P1, R109, R7, RZ ;  /* 0x000000076d3e7210 */ /* 0x001fc40007f3e0ff */
[----:B-1----:R-:W-:Y:S02]  /*acf0*/  PRMT R73, RZ, 0x7610, R73 ;  /* 0x00007610ff497816 */ /* 0x002fe40000000049 */
[----:B------:R-:W-:-:S05]  /*ad00*/  IADD3.X R63, R108, R6, RZ, P1, !PT ;  /* 0x000000066c3f7210 */ /* 0x000fca0000ffe4ff */
        /* <DEDUP_REMOVED lines=109> */
[----:B0-----:R-:W-:Y:S02]  /*b3e0*/  PRMT R75, RZ, 0x7610, R75 ;  /* 0x00007610ff4b7816 */ /* 0x001fe4000000004b */
[----:B------:R-:W-:-:S04]  /*b3f0*/  LOP3.LUT R88, R0, 0x60, RZ, 0x3c, !PT ;  /* 0x0000006000587812 */ /* 0x000fc800078e3cff */
        /* <DEDUP_REMOVED lines=95> */
[----:B------:R-:W4:Y:S04]  /*b9f0*/  @!P0 LDG.E.U16 R80, [R62.64] ;  /* 0x000000063e508981 */ /* 0x000f28000c1e1500 */
[----:B------:R-:W-:Y:S04]  /*ba00*/  STS.U16 [R88+0xfe00], R60 ;  /* 0x00fe003c58007388 */ /* 0x000fe80000000400 */
[----:B------:R0:W-:Y:S04]  /*ba10*/  STS.U16 [R88+0x9e00], R79 ;  /* 0x009e004f58007388 */ /* 0x0001e80000000400 */
[----:B------:R-:W-:Y:S04]  /*ba20*/  STS.U16 [R88+0xa600], R78 ;  /* 0x00a6004e58007388 */ /* 0x000fe80000000400 */
[----:B------:R-:W-:Y:S01]  /*ba30*/  STS.U16 [R88+0xae00], R77 ;  /* 0x00ae004d58007388 */ /* 0x000fe20000000400 */
[----:B0-----:R-:W-:-:S03]  /*ba40*/  IMAD.MOV.U32 R79, RZ, RZ, R89 ;  /* 0x000000ffff4f7224 */ /* 0x001fc600078e0059 */
[----:B------:R-:W-:Y:S04]  /*ba50*/  STS.U16 [R88+0xb600], R76 ;  /* 0x00b6004c58007388 */ /* 0x000fe80000000400 */
[----:B--2---:R-:W-:Y:S04]  /*ba60*/  STS.U16 [R88+0xbe00], R75 ;  /* 0x00be004b58007388 */ /* 0x004fe80000000400 */
[----:B---3--:R-:W-:Y:S04]  /*ba70*/  STS.U16 [R88+0xc600], R74 ;  /* 0x00c6004a58007388 */ /* 0x008fe80000000400 */
[----:B------:R-:W-:Y:S04]  /*ba80*/  STS.U16 [R88+0xce00], R73 ;  /* 0x00ce004958007388 */ /* 0x000fe80000000400 */
[----:B------:R-:W-:Y:S04]  /*ba90*/  STS.U16 [R88+0xd600], R82 ;  /* 0x00d6005258007388 */ /* 0x000fe80000000400 */
[----:B----4-:R-:W-:Y:S04]  /*baa0*/  STS.U16 [R88+0xde00], R61 ;  /* 0x00de003d58007388 */ /* 0x010fe80000000400 */
[----:B------:R-:W-:Y:S04]  /*bab0*/  STS.U16 [R88+0xe600], R81 ;  /* 0x00e6005158007388 */ /* 0x000fe80000000400 */
[----:B------:R-:W-:Y:S04]  /*bac0*/  STS.U16 [R88+0xee00], R72 ;  /* 0x00ee004858007388 */ /* 0x000fe80000000400 */
[----:B------:R-:W-:Y:S04]  /*bad0*/  STS.U16 [R88+0xf600], R80 ;  /* 0x00f6005058007388 */ /* 0x000fe80000000400 */
[----:B------:R-:W-:Y:S06]  /*bae0*/  BAR.SYNC.DEFER_BLOCKING 0x0 ;  /* 0x0000000000007b1d */ /* 0x000fec0000010000 */
[----:B------:R-:W-:Y:S04]  /*baf0*/  LDSM.16.MT88.4 R60, [R4+0x10000] ;  /* 0x01000000043c783b */ /* 0x000fe80000004200 */
[----:B------:R-:W0:Y:S02]  /*bb00*/  LDSM.16.M88.4 R72, [R3] ;  /* 0x000000000348783b */ /* 0x000e240000000200 */
[----:B0-----:R-:W-:Y:S07]  /*bb10*/  HMMA.16816.F32.BF16 R88, R60, R72, R68 ;  /* 0x000000483c58723c */ /* 0x001fee0000041844 */
[----:B------:R-:W-:-:S02]  /*bb20*/  IMAD.MOV.U32 R73, RZ, RZ, R83 ;  /* 0x000000ffff497224 */ /* 0x000fc400078e0053 */
[----:B------:R-:W0:Y:S02]  /*bb30*/  LDSM.16.M88.4 R80, [R3+0x4000] ;  /* 0x004000000350783b */ /* 0x000e240000000200 */
[----:B0-----:R-:W-:Y:S07]  /*bb40*/  HMMA.16816.F32.BF16 R68, R60, R80, R56 ;  /* 0x000000503c44723c */ /* 0x001fee0000041838 */
[----:B------:R-:W-:Y:S02]  /*bb50*/  IMAD.MOV.U32 R80, RZ, RZ, R87 ;  /* 0x000000ffff507224 */ /* 0x000fe400078e0057 */
[----:B------:R-:W2:Y:S01]  /*bb60*/  LDL.LU R87, [R1+0x18c] ;  /* 0x00018c0001577983 */ /* 0x000ea20000300800 */
[----:B------:R-:W-:-:S03]  /*bb70*/  IMAD.MOV.U32 R72, RZ, RZ, R79 ;  /* 0x000000ffff487224 */ /* 0x000fc600078e004f */
[----:B------:R-:W0:Y:S01]  /*bb80*/  LDSM.16.MT88.4 R76, [R4+0x10200] ;  /* 0x01020000044c783b */ /* 0x000e220000004200 */
[----:B------:R-:W-:-:S03]  /*bb90*/  IMAD.MOV.U32 R81, RZ, RZ, R157 ;  /* 0x000000ffff517224 */ /* 0x000fc600078e009d */
[----:B------:R-:W3:Y:S01]  /*bba0*/  LDL.LU R157, [R1+0x188] ;  /* 0x00018800019d7983 */ /* 0x000ee20000300800 */
[----:B0-----:R-:W-:Y:S07]  /*bbb0*/  HMMA.16816.F32.BF16 R56, R76, R74, R88 ;  /* 0x0000004a4c38723c */ /* 0x001fee0000041858 */
[----:B------:R-:W-:Y:S01]  /*bbc0*/  IMAD.MOV.U32 R90, RZ, RZ, R72 ;  /* 0x000000ffff5a7224 */ /* 0x000fe200078e0048 */
[----:B------:R-:W-:Y:S02]  /*bbd0*/  MOV R91, R73 ;  /* 0x00000049005b7202 */ /* 0x000fe40000000f00 */
[----:B------:R-:W0:Y:S01]  /*bbe0*/  LDSM.16.M88.4 R72, [R3+0x8000] ;  /* 0x008000000348783b */ /* 0x000e220000000200 */
[----:B------:R-:W-:-:S02]  /*bbf0*/  IMAD.MOV.U32 R88, RZ, RZ, R80 ;  /* 0x000000ffff587224 */ /* 0x000fc400078e0050 */
[----:B------:R-:W-:Y:S02]  /*bc00*/  IMAD.MOV.U32 R89, RZ, RZ, R81 ;  /* 0x000000ffff597224 */ /* 0x000fe400078e0051 */
[----:B------:R-:W-:Y:S08]  /*bc10*/  HMMA.16816.F32.BF16 R80, R76, R82, R68 ;  /* 0x000000524c50723c */ /* 0x000ff00000041844 */
[----:B0-----:R-:W-:Y:S01]  /*bc20*/  HMMA.16816.F32.BF16 R68, R60, R72, R64 ;  /* 0x000000483c44723c */ /* 0x001fe20000041840 */
[----:B------:R-:W2:Y:S11]  /*bc30*/  LDSM.16.M88.4 R64, [R3+0xc000] ;  /* 0x00c000000340783b */ /* 0x000eb60000000200 */
[----:B------:R-:W-:Y:S11]  /*bc40*/  @!UPT UIADD3 URZ, URZ, URZ, URZ ;  /* 0x0000003f3f3ff290 */ /* 0x000ff6000fffe03f */
[----:B------:R-:W-:Y:S01]  /*bc50*/  @!UPT UIADD3 URZ, URZ, URZ, URZ ;  /* 0x0000003f3f3ff290 */ /* 0x000fe2000fffe03f */
[----:B------:R-:W-:Y:S08]  /*bc60*/  HMMA.16816.F32.BF16 R72, R76, R74, R68 ;  /* 0x0000004a4c48723c */ /* 0x000ff00000041844 */
[----:B--2---:R-:W-:Y:S01]  /*bc70*/  HMMA.16816.F32.BF16 R84, R60, R64, R84 ;  /* 0x000000403c54723c */ /* 0x004fe20000041854 */
[----:B------:R-:W-:Y:S06]  /*bc80*/  LDSM.16.MT88.4 R60, [R4+0x10400] ;  /* 0x01040000043c783b */ /* 0x000fec0000004200 */
[----:B------:R-:W-:-:S05]  /*bc90*/  LOP3.LUT R65, R3, 0x40, RZ, 0x3c, !PT ;  /* 0x0000004003417812 */ /* 0x000fca00078e3cff */
[----:B------:R-:W0:Y:S11]  /*bca0*/  LDSM.16.M88.4 R68, [R65] ;  /* 0x000000004144783b */ /* 0x000e360000000200 */
[----:B------:R-:W-:Y:S01]  /*bcb0*/  @!UPT UIADD3 URZ, URZ, URZ, URZ ;  /* 0x0000003f3f3ff290 */ /* 0x000fe2000fffe03f */
[----:B------:R-:W-:Y:S01]  /*bcc0*/  HMMA.16816.F32.BF16 R76, R76, R66, R84 ;  /* 0x000000424c4c723c */ /* 0x000fe20000041854 */
[----:B------:R-:W1:Y:S04]  /*bcd0*/  LDSM.16.M88.4 R84, [R65+0x4000] ;  /* 0x004000004154783b */ /* 0x000e680000000200 */
[----:B------:R-:W2:Y:S03]  /*bce0*/  LDSM.16.MT88.4 R64, [R4+0x10600] ;  /* 0x010600000440783b */ /* 0x000ea60000004200 */
[C---:B0-----:R-:W-:Y:S08]  /*bcf0*/  HMMA.16816.F32.BF16 R56, R60.reuse, R68, R56 ;  /* 0x000000443c38723c */ /* 0x041ff00000041838 */
[----:B-1----:R-:W-:Y:S07]  /*bd00*/  HMMA.16816.F32.BF16 R80, R60, R84, R80 ;  /* 0x000000543c50723c */ /* 0x002fee0000041850 */
[----:B------:R-:W-:-:S09]  /*bd10*/  LOP3.LUT R85, R3, 0x40, RZ, 0x3c, !PT ;  /* 0x0000004003557812 */ /* 0x000fd200078e3cff */
[C---:B--2---:R-:W-:Y:S01]  /*bd20*/  HMMA.16816.F32.BF16 R68, R64.reuse, R70, R56 ;  /* 0x000000464044723c */ /* 0x044fe20000041838 */
[----:B------:R0:W1:Y:S07]  /*bd30*/  LDSM.16.M88.4 R56, [R85+0x8000] ;  /* 0x008000005538783b */ /* 0x00006e0000000200 */
[----:B0-----:R-:W-:Y:S08]  /*bd40*/  HMMA.16816.F32.BF16 R84, R64, R86, R80 ;  /* 0x000000564054723c */ /* 0x001ff00000041850 */
[----:B-1----:R-:W-:Y:S07]  /*bd50*/  HMMA.16816.F32.BF16 R80, R60, R56, R72 ;  /* 0x000000383c50723c */ /* 0x002fee0000041848 */
[----:B------:R-:W-:-:S06]  /*bd60*/  LOP3.LUT R75, R3, 0x40, RZ, 0x3c, !PT ;  /* 0x00000040034b7812 */ /* 0x000fcc00078e3cff */
[----:B------:R-:W0:Y:S11]  /*bd70*/  LDSM.16.M88.4 R72, [R75+0xc000] ;  /* 0x00c000004b48783b */ /* 0x000e360000000200 */
[----:B------:R-:W-:Y:S01]  /*bd80*/  HMMA.16816.F32.BF16 R56, R64, R58, R80 ;  /* 0x0000003a4038723c */ /* 0x000fe20000041850 */
[----:B------:R-:W-:Y:S07]  /*bd90*/  LDSM.16.M88.4 R80, [R3+0x80] ;  /* 0x000080000350783b */ /* 0x000fee0000000200 */
[----:B0-----:R-:W-:Y:S01]  /*bda0*/  HMMA.16816.F32.BF16 R76, R60, R72, R76 ;  /* 0x000000483c4c723c */ /* 0x001fe2000004184c */
[----:B------:R-:W0:Y:S11]  /*bdb0*/  LDSM.16.MT88.4 R60, [R4+0x10800] ;  /* 0x01080000043c783b */ /* 0x000e360000004200 */
[----:B------:R-:W-:Y:S11]  /*bdc0*/  @!UPT UIADD3 URZ, URZ, URZ, URZ ;  /* 0x0000003f3f3ff290 */ /* 0x000ff6000fffe03f */
[----:B------:R-:W-:Y:S01]  /*bdd0*/  @!UPT UIADD3 URZ, URZ, URZ, URZ ;  /* 0x0000003f3f3ff290 */ /* 0x000fe2000fffe03f */
[----:B------:R-:W-:Y:S01]  /*bde0*/  HMMA.16816.F32.BF16 R64, R64, R74, R76 ;  /* 0x0000004a4040723c */ /* 0x000fe2000004184c */
[----:B------:R-:W1:Y:S07]  /*bdf0*/  LDSM.16.MT88.4 R72, [R4+0x10a00] ;  /* 0x010a00000448783b */ /* 0x000e6e0000004200 */
[----:B0-----:R-:W-:Y:S01]  /*be00*/  HMMA.16816.F32.BF16 R76, R60, R80, R68 ;  /* 0x000000503c4c723c */ /* 0x001fe20000041844 */
[----:B------:R-:W0:Y:S11]  /*be10*/  LDSM.16.M88.4 R68, [R3+0x4080] ;  /* 0x004080000344783b */ /* 0x000e360000000200 */
[----:B------:R-:W-:Y:S11]  /*be20*/  @!UPT UIADD3 URZ, URZ, URZ, URZ ;  /* 0x0000003f3f3ff290 */ /* 0x000ff6000fffe03f */
[----:B------:R-:W-:Y:S01]  /*be30*/  @!UPT UIADD3 URZ, URZ, URZ, URZ ;  /* 0x0000003f3f3ff290 */ /* 0x000fe2000fffe03f */
[----:B-1----:R-:W-:Y:S01]  /*be40*/  HMMA.16816.F32.BF16 R80, R72, R82, R76 ;  /* 0x000000524850723c */ /* 0x002fe2000004184c */
[----:B------:R-:W1:Y:S07]  /*be50*/  LDSM.16.M88.4 R76, [R3+0x8080] ;  /* 0x00808000034c783b */ /* 0x000e6e0000000200 */
[----:B0-----:R-:W-:Y:S11]  /*be60*/  HMMA.16816.F32.BF16 R84, R60, R68, R84 ;  /* 0x000000443c54723c */ /* 0x001ff60000041854 */
[----:B------:R-:W-:Y:S11]  /*be70*/  @!UPT UIADD3 URZ, URZ, URZ, URZ ;  /* 0x0000003f3f3ff290 */ /* 0x000ff6000fffe03f */
[----:B------:R-:W-:Y:S02]  /*be80*/  @!UPT UIADD3 URZ, URZ, URZ, URZ ;  /* 0x0000003f3f3ff290 */ /* 0x000fe4000fffe03f */
[----:B------:R-:W-:Y:S08]  /*be90*/  HMMA.16816.F32.BF16 R84, R72, R70, R84 ;  /* 0x000000464854723c */ /* 0x000ff00000041854 */
[----:B-1----:R-:W-:Y:S01]  /*bea0*/  HMMA.16816.F32.BF16 R68, R60, R76, R56 ;  /* 0x0000004c3c44723c */ /* 0x002fe20000041838 */
[----:B------:R-:W0:Y:S11]  /*beb0*/  LDSM.16.M88.4 R56, [R3+0xc080] ;  /* 0x00c080000338783b */ /* 0x000e360000000200 */
[----:B------:R-:W-:Y:S11]  /*bec0*/  @!UPT UIADD3 URZ, URZ, URZ, URZ ;  /* 0x0000003f3f3ff290 */ /* 0x000ff6000fffe03f */
[----:B------:R-:W-:Y:S01]  /*bed0*/  @!UPT UIADD3 URZ, URZ, URZ, URZ ;  /* 0x0000003f3f3ff290 */ /* 0x000fe2000fffe03f */
[----:B------:R-:W-:Y:S08]  /*bee0*/  HMMA.16816.F32.BF16 R76, R72, R78, R68 ;  /* 0x0000004e484c723c */ /* 0x000ff00000041844 */
[----:B0-----:R-:W-:Y:S01]  /*bef0*/  HMMA.16816.F32.BF16 R64, R60, R56, R64 ;  /* 0x000000383c40723c */ /* 0x001fe20000041840 */
[----:B------:R-:W-:Y:S06]  /*bf00*/  LDSM.16.MT88.4 R60, [R4+0x10c00] ;  /* 0x010c0000043c783b */ /* 0x000fec0000004200 */
[----:B------:R-:W-:-:S05]  /*bf10*/  LOP3.LUT R57, R3, 0x40, RZ, 0x3c, !PT ;  /* 0x0000004003397812 */ /* 0x000fca00078e3cff */
[----:B------:R-:W0:Y:S11]  /*bf20*/  LDSM.16.M88.4 R68, [R57+0x80] ;  /* 0x000080003944783b */ /* 0x000e360000000200 */
        /* <DEDUP_REMOVED lines=9> */
[----:B0-----:R-:W-:Y:S07]  /*bfc0*/  HMMA.16816.F32.BF16 R56, R72, R58, R84 ;  /* 0x0000003a4838723c */ /* 0x001fee0000041854 */
[----:B------:R-:W-:Y:S01]  /*bfd0*/  IMAD.MOV.U32 R85, RZ, RZ, R116 ;  /* 0x000000ffff557224 */ /* 0x000fe200078e0074 */
[----:B------:R-:W-:Y:S01]  /*bfe0*/  LOP3.LUT R87, R3, 0x40, RZ, 0x3c, !PT ;  /* 0x0000004003577812 */ /* 0x000fe200078e3cff */
[----:B------:R-:W-:Y:S01]  /*bff0*/  IMAD.MOV.U32 R86, RZ, RZ, R161 ;  /* 0x000000ffff567224 */ /* 0x000fe200078e00a1 */
[----:B------:R-:W2:Y:S04]  /*c000*/  LDL.LU R116, [R1+0x184] ;  /* 0x0001840001747983 */ /* 0x000ea80000300800 */
[----:B------:R-:W4:Y:S01]  /*c010*/  LDL.LU R161, [R1+0x180] ;  /* 0x0001800001a17983 */ /* 0x000f220000300800 */
[----:B-1----:R-:W-:Y:S07]  /*c020*/  HMMA.16816.F32.BF16 R76, R60, R80, R76 ;  /* 0x000000503c4c723c */ /* 0x002fee000004184c */
[----:B------:R-:W-:-:S02]  /*c030*/  IMAD.MOV.U32 R80, RZ, RZ, R85 ;  /* 0x000000ffff507224 */ /* 0x000fc400078e0055 */
[----:B------:R-:W-:Y:S02]  /*c040*/  IMAD.MOV.U32 R81, RZ, RZ, R86 ;  /* 0x000000ffff517224 */ /* 0x000fe400078e0056 */
[----:B------:R-:W0:Y:S02]  /*c050*/  LDSM.16.M88.4 R84, [R87+0xc080] ;  /* 0x00c080005754783b */ /* 0x000e240000000200 */
[----:B0-----:R-:W-:Y:S07]  /*c060*/  HMMA.16816.F32.BF16 R60, R60, R84, R64 ;  /* 0x000000543c3c723c */ /* 0x001fee0000041840 */
[----:B------:R-:W-:-:S04]  /*c070*/  IMAD.MOV.U32 R84, RZ, RZ, R118 ;  /* 0x000000ffff547224 */ /* 0x000fc800078e0076 */
[----:B------:R-:W-:Y:S01]  /*c080*/  HMMA.16816.F32.BF16 R64, R72, R82, R76 ;  /* 0x000000524840723c */ /* 0x000fe2000004184c */
[----:B------:R-:W-:Y:S01]  /*c090*/  IMAD.MOV.U32 R85, RZ, RZ, R165 ;  /* 0x000000ffff557224 */ /* 0x000fe200078e00a5 */
[----:B------:R-:W2:Y:S04]  /*c0a0*/  LDL.LU R118, [R1+0x17c] ;  /* 0x00017c0001767983 */ /* 0x000ea80000300800 */
[----:B------:R-:W2:Y:S01]  /*c0b0*/  LDL.LU R165, [R1+0x178] ;  /* 0x0001780001a57983 */ /* 0x000ea20000300800 */
[----:B------:R-:W-:Y:S02]  /*c0c0*/  IMAD.MOV.U32 R79, RZ, RZ, R120 ;  /* 0x000000ffff4f7224 */ /* 0x000fe400078e0078 */
[----:B------:R-:W-:Y:S01]  /*c0d0*/  IMAD.MOV.U32 R76, RZ, RZ, R169 ;  /* 0x000000ffff4c7224 */ /* 0x000fe200078e00a9 */
[----:B------:R-:W2:Y:S01]  /*c0e0*/  LDL.LU R120, [R1+0x174] ;  /* 0x0001740001787983 */ /* 0x000ea20000300800 */
[----:B------:R-:W-:Y:S01]  /*c0f0*/  IMAD.MOV.U32 R82, RZ, RZ, R122 ;  /* 0x000000ffff527224 */ /* 0x000fe200078e007a */
[----:B------:R-:W-:Y:S01]  /*c100*/  MOV R83, R173 ;  /* 0x000000ad00537202 */ /* 0x000fe20000000f00 */
[----:B------:R-:W-:Y:S01]  /*c110*/  IMAD.MOV.U32 R78, RZ, RZ, R84 ;  /* 0x000000ffff4e7224 */ /* 0x000fe200078e0054 */
[----:B------:R-:W2:Y:S01]  /*c120*/  LDL.LU R169, [R1+0x170] ;  /* 0x0001700001a97983 */ /* 0x000ea20000300800 */
[----:B------:R-:W-:-:S02]  /*c130*/  IMAD.MOV.U32 R77, RZ, RZ, R85 ;  /* 0x000000ffff4d7224 */ /* 0x000fc400078e0055 */
[----:B------:R-:W-:Y:S01]  /*c140*/  HMMA.16816.F32.BF16 R84, R72, R86, R60 ;  /* 0x000000564854723c */ /* 0x000fe2000004183c */
[----:B------:R-:W2:Y:S04]  /*c150*/  LDL.LU R122, [R1+0x16c] ;  /* 0x00016c00017a7983 */ /* 0x000ea80000300800 */
[----:B------:R-:W2:Y:S02]  /*c160*/  LDL.LU R173, [R1+0x168] ;  /* 0x0001680001ad7983 */ /* 0x000ea40000300800 */
[----:B------:R-:W-:Y:S02]  /*c170*/  IMAD.MOV.U32 R75, RZ, RZ, R52 ;  /* 0x000000ffff4b7224 */ /* 0x000fe400078e0034 */
[----:B------:R-:W2:Y:S01]  /*c180*/  LDL.LU R52, [R1+0x164] ;  /* 0x0001640001347983 */ /* 0x000ea20000300800 */
[----:B------:R-:W-:-:S03]  /*c190*/  IMAD.MOV.U32 R73, RZ, RZ, R238 ;  /* 0x000000ffff497224 */ /* 0x000fc600078e00ee */
[----:B------:R-:W3:Y:S01]  /*c1a0*/  LDL.LU R238, [R1+0x160] ;  /* 0x0001600001ee7983 */ /* 0x000ee20000300800 */
[----:B------:R-:W-:Y:S02]  /*c1b0*/  IMAD.MOV.U32 R72, RZ, RZ, R5 ;  /* 0x000000ffff487224 */ /* 0x000fe400078e0005 */
[----:B------:R-:W-:-:S04]  /*c1c0*/  IMAD.MOV.U32 R5, RZ, RZ, c[0x0][0x18c] ;  /* 0x00006300ff057624 */ /* 0x000fc800078e00ff */
[----:B------:R-:W-:Y:S02]  /*c1d0*/  IMAD.SHL.U32 R5, R5, 0x80, RZ ;  /* 0x0000008005057824 */ /* 0x000fe400078e00ff */
[----:B------:R-:W-:Y:S02]  /*c1e0*/  IMAD.MOV.U32 R62, RZ, RZ, R239 ;  /* 0x000000ffff3e7224 */ /* 0x000fe400078e00ef */
[----:B------:R-:W-:-:S04]  /*c1f0*/  IMAD.MOV.U32 R63, RZ, RZ, R9 ;  /* 0x000000ffff3f7224 */ /* 0x000fc800078e0009 */
[----:B------:R-:W-:-:S04]  /*c200*/  IMAD.WIDE R62, R5, 0x2, R62 ;  /* 0x00000002053e7825 */ /* 0x000fc800078e023e */
[----:B------:R-:W-:Y:S01]  /*c210*/  IMAD.MOV.U32 R239, RZ, RZ, R62 ;  /* 0x000000ffffef7224 */ /* 0x000fe200078e003e */
[----:B------:R-:W-:Y:S01]  /*c220*/  MOV R9, R63 ;  /* 0x0000003f00097202 */ /* 0x000fe20000000f00 */
        /* <DEDUP_REMOVED lines=8> */
[----:B------:R-:W-:Y:S02]  /*c2b0*/  IMAD.MOV.U32 R243, RZ, RZ, R62 ;  /* 0x000000fffff37224 */ /* 0x000fe400078e003e */
[----:B------:R-:W-:Y:S02]  /*c2c0*/  IMAD.MOV.U32 R16, RZ, RZ, R63 ;  /* 0x000000ffff107224 */ /* 0x000fe400078e003f */
        /* <DEDUP_REMOVED lines=13> */
[----:B------:R-:W-:Y:S01]  /*c3a0*/  IMAD.MOV.U32 R249, RZ, RZ, R62 ;  /* 0x000000fffff97224 */ /* 0x000fe200078e003e */
[----:B------:R-:W-:Y:S01]  /*c3b0*/  MOV R34, R63 ;  /* 0x0000003f00227202 */ /* 0x000fe20000000f00 */
[----:B------:R-:W-:Y:S02]  /*c3c0*/  IMAD.MOV.U32 R62, RZ, RZ, R177 ;  /* 0x000000ffff3e7224 */ /* 0x000fe400078e00b1 */
[----:B------:R-:W-:Y:S02]  /*c3d0*/  IMAD.MOV.U32 R63, RZ, RZ, R92 ;  /* 0x000000ffff3f7224 */ /* 0x000fe400078e005c */
[----:B------:R-:W-:Y:S02]  /*c3e0*/  IMAD.MOV.U32 R74, RZ, RZ, R124 ;  /* 0x000000ffff4a7224 */ /* 0x000fe400078e007c */
[----:B------:R-:W-:Y:S01]  /*c3f0*/  IMAD.WIDE R62, R5, 0x2, R62 ;  /* 0x00000002053e7825 */ /* 0x000fe200078e023e */
[----:B------:R-:W4:Y:S03]  /*c400*/  LDL.LU R124, [R1+0x15c] ;  /* 0x00015c00017c7983 */ /* 0x000f260000300800 */
[----:B------:R-:W-:Y:S01]  /*c410*/  IMAD.MOV.U32 R92, RZ, RZ, R63 ;  /* 0x000000ffff5c7224 */ /* 0x000fe200078e003f */
[----:B------:R-:W4:Y:S04]  /*c420*/  LDL.LU R177, [R1+0x158] ;  /* 0x0001580001b17983 */ /* 0x000f280000300800 */
[----:B------:R0:W-:Y:S02]  /*c430*/  STL [R1], R62 ;  /* 0x0000003e01007387 */ /* 0x0001e40000100800 */
[----:B0-----:R-:W-:-:S02]  /*c440*/  MOV R63, R126 ;  /* 0x0000007e003f7202 */ /* 0x001fc40000000f00 */
[----:B------:R-:W4:Y:S03]  /*c450*/  LDL.LU R126, [R1+0x154] ;  /* 0x00015400017e7983 */ /* 0x000f260000300800 */
[----:B------:R-:W-:Y:S02]  /*c460*/  IMAD.MOV.U32 R62, RZ, RZ, R63 ;  /* 0x000000ffff3e7224 */ /* 0x000fe400078e003f */
[----:B------:R-:W-:-:S04]  /*c470*/  IMAD.MOV.U32 R63, RZ, RZ, R95 ;  /* 0x000000ffff3f7224 */ /* 0x000fc800078e005f */
[----:B------:R-:W-:-:S04]  /*c480*/  IMAD.WIDE R62, R5, 0x2, R62 ;  /* 0x00000002053e7825 */ /* 0x000fc800078e023e */
[----:B------:R-:W-:Y:S01]  /*c490*/  IMAD.MOV.U32 R95, RZ, RZ, R63 ;  /* 0x000000ffff5f7224 */ /* 0x000fe200078e003f */
[----:B------:R0:W-:Y:S02]  /*c4a0*/  STL [R1+0x4], R62 ;  /* 0x0000043e01007387 */ /* 0x0001e40000100800 */
[----:B0-----:R-:W-:Y:S01]  /*c4b0*/  MOV R62, R181 ;  /* 0x000000b5003e7202 */ /* 0x001fe20000000f00 */
[----:B------:R-:W-:Y:S01]  /*c4c0*/  IMAD.MOV.U32 R63, RZ, RZ, R98 ;  /* 0x000000ffff3f7224 */ /* 0x000fe200078e0062 */
[----:B------:R-:W4:Y:S01]  /*c4d0*/  LDL.LU R181, [R1+0x150] ;  /* 0x0001500001b57983 */ /* 0x000f220000300800 */
[----:B--2---:R-:W-:Y:S01]  /*c4e0*/  MOV R61, R52 ;  /* 0x00000034003d7202 */ /* 0x004fe20000000f00 */
[----:B---3--:R-:W-:-:S04]  /*c4f0*/  IMAD.MOV.U32 R60, RZ, RZ, R238 ;  /* 0x000000ffff3c7224 */ /* 0x008fc800078e00ee */
        /* <DEDUP_REMOVED lines=79> */
[----:B------:R-:W-:Y:S02]  /*c9f0*/  IMAD.MOV.U32 R61, RZ, RZ, R93 ;  /* 0x000000ffff3d7224 */ /* 0x000fe400078e005d */
[----:B------:R-:W-:-:S04]  /*ca00*/  IMAD.WIDE R62, R5, 0x2, R62 ;  /* 0x00000002053e7825 */ /* 0x000fc800078e023e */
[----:B------:R-:W-:Y:S01]  /*ca10*/  IMAD.WIDE R60, R5, 0x2, R60 ;  /* 0x00000002053c7825 */ /* 0x000fe200078e023c */
[----:B------:R0:W-:Y:S03]  /*ca20*/  STL [R1+0x8], R62 ;  /* 0x0000083e01007387 */ /* 0x0001e60000100800 */
[----:B------:R-:W-:Y:S02]  /*ca30*/  IMAD.MOV.U32 R98, RZ, RZ, R63 ;  /* 0x000000ffff627224 */ /* 0x000fe400078e003f */
[----:B------:R-:W-:Y:S02]  /*ca40*/  IMAD.MOV.U32 R94, RZ, RZ, R60 ;  /* 0x000000ffff5e7224 */ /* 0x000fe400078e003c */
[----:B------:R-:W-:Y:S02]  /*ca50*/  IMAD.MOV.U32 R93, RZ, RZ, R61 ;  /* 0x000000ffff5d7224 */ /* 0x000fe400078e003d */
[----:B------:R-:W-:-:S02]  /*ca60*/  IMAD.MOV.U32 R60, RZ, RZ, R97 ;  /* 0x000000ffff3c7224 */ /* 0x000fc400078e0061 */
[----:B0-----:R-:W-:Y:S02]  /*ca70*/  IMAD.MOV.U32 R63, RZ, RZ, R128 ;  /* 0x000000ffff3f7224 */ /* 0x001fe400078e0080 */
[----:B------:R-:W-:Y:S01]  /*ca80*/  IMAD.MOV.U32 R61, RZ, RZ, R96 ;  /* 0x000000ffff3d7224 */ /* 0x000fe200078e0060 */
[----:B------:R-:W2:Y:S01]  /*ca90*/  LDL.LU R128, [R1+0x14c] ;  /* 0x00014c0001807983 */ /* 0x000ea20000300800 */
[----:B------:R-:W-:Y:S02]  /*caa0*/  IMAD.MOV.U32 R62, RZ, RZ, R63 ;  /* 0x000000ffff3e7224 */ /* 0x000fe400078e003f */
[----:B------:R-:W-:Y:S02]  /*cab0*/  IMAD.MOV.U32 R63, RZ, RZ, R101 ;  /* 0x000000ffff3f7224 */ /* 0x000fe400078e0065 */
[----:B------:R-:W-:-:S04]  /*cac0*/  IMAD.WIDE R60, R5, 0x2, R60 ;  /* 0x00000002053c7825 */ /* 0x000fc800078e023c */
[----:B------:R-:W-:-:S04]  /*cad0*/  IMAD.WIDE R62, R5, 0x2, R62 ;  /* 0x00000002053e7825 */ /* 0x000fc800078e023e */
[----:B------:R-:W-:Y:S02]  /*cae0*/  IMAD.MOV.U32 R97, RZ, RZ, R60 ;  /* 0x000000ffff617224 */ /* 0x000fe400078e003c */
[----:B------:R-:W-:Y:S02]  /*caf0*/  IMAD.MOV.U32 R96, RZ, RZ, R61 ;  /* 0x000000ffff607224 */ /* 0x000fe400078e003d */
[----:B------:R-:W-:Y:S02]  /*cb00*/  IMAD.MOV.U32 R60, RZ, RZ, R100 ;  /* 0x000000ffff3c7224 */ /* 0x000fe400078e0064 */
[----:B------:R-:W-:Y:S01]  /*cb10*/  IMAD.MOV.U32 R61, RZ, RZ, R99 ;  /* 0x000000ffff3d7224 */ /* 0x000fe200078e0063 */
[----:B------:R0:W-:Y:S01]  /*cb20*/  STL [R1+0xc], R62 ;  /* 0x00000c3e01007387 */ /* 0x0001e20000100800 */
[----:B------:R-:W-:Y:S02]  /*cb30*/  IMAD.MOV.U32 R101, RZ, RZ, R63 ;  /* 0x000000ffff657224 */ /* 0x000fe400078e003f */
[----:B------:R-:W-:-:S04]  /*cb40*/  IMAD.WIDE R60, R5, 0x2, R60 ;  /* 0x00000002053c7825 */ /* 0x000fc800078e023c */
[----:B0-----:R-:W-:Y:S02]  /*cb50*/  IMAD.MOV.U32 R62, RZ, RZ, R185 ;  /* 0x000000ffff3e7224 */ /* 0x001fe400078e00b9 */
[----:B------:R-:W-:Y:S01]  /*cb60*/  IMAD.MOV.U32 R63, RZ, RZ, R104 ;  /* 0x000000ffff3f7224 */ /* 0x000fe200078e0068 */
[----:B------:R-:W-:Y:S01]  /*cb70*/  MOV R100, R60 ;  /* 0x0000003c00647202 */ /* 0x000fe20000000f00 */
[----:B------:R-:W-:Y:S01]  /*cb80*/  IMAD.MOV.U32 R99, RZ, RZ, R61 ;  /* 0x000000ffff637224 */ /* 0x000fe200078e003d */
[----:B------:R-:W3:Y:S01]  /*cb90*/  LDL.LU R185, [R1+0x148] ;  /* 0x0001480001b97983 */ /* 0x000ee20000300800 */
[----:B------:R-:W-:-:S04]  /*cba0*/  IMAD.WIDE R62, R5, 0x2, R62 ;  /* 0x00000002053e7825 */ /* 0x000fc800078e023e */
[----:B------:R-:W-:Y:S02]  /*cbb0*/  IMAD.MOV.U32 R60, RZ, RZ, R103 ;  /* 0x000000ffff3c7224 */ /* 0x000fe400078e0067 */
[----:B------:R-:W-:Y:S01]  /*cbc0*/  IMAD.MOV.U32 R61, RZ, RZ, R102 ;  /* 0x000000ffff3d7224 */ /* 0x000fe200078e0066 */
[----:B------:R0:W-:Y:S01]  /*cbd0*/  STL [R1+0x10], R62 ;  /* 0x0000103e01007387 */ /* 0x0001e20000100800 */
[----:B------:R-:W-:Y:S02]  /*cbe0*/  IMAD.MOV.U32 R104, RZ, RZ, R63 ;  /* 0x000000ffff687224 */ /* 0x000fe400078e003f */
[----:B------:R-:W-:-:S04]  /*cbf0*/  IMAD.WIDE R60, R5, 0x2, R60 ;  /* 0x00000002053c7825 */ /* 0x000fc800078e023c */
[----:B------:R-:W-:Y:S01]  /*cc00*/  IMAD.MOV.U32 R103, RZ, RZ, R60 ;  /* 0x000000ffff677224 */ /* 0x000fe200078e003c */
[----:B0-----:R-:W-:Y:S01]  /*cc10*/  MOV R63, R130 ;  /* 0x00000082003f7202 */ /* 0x001fe20000000f00 */
[----:B------:R-:W-:Y:S01]  /*cc20*/  IMAD.MOV.U32 R102, RZ, RZ, R61 ;  /* 0x000000ffff667224 */ /* 0x000fe200078e003d */
[----:B------:R-:W2:Y:S01]  /*cc30*/  LDL.LU R130, [R1+0x144] ;  /* 0x0001440001827983 */ /* 0x000ea20000300800 */
[----:B------:R-:W-:Y:S02]  /*cc40*/  IMAD.MOV.U32 R60, RZ, RZ, R106 ;  /* 0x000000ffff3c7224 */ /* 0x000fe400078e006a */
[----:B------:R-:W-:Y:S02]  /*cc50*/  IMAD.MOV.U32 R62, RZ, RZ, R63 ;  /* 0x000000ffff3e7224 */ /* 0x000fe400078e003f */
[----:B------:R-:W-:Y:S02]  /*cc60*/  IMAD.MOV.U32 R61, RZ, RZ, R105 ;  /* 0x000000ffff3d7224 */ /* 0x000fe400078e0069 */
[----:B------:R-:W-:-:S02]  /*cc70*/  IMAD.MOV.U32 R63, RZ, RZ, R107 ;  /* 0x000000ffff3f7224 */ /* 0x000fc400078e006b */
[----:B------:R-:W-:-:S04]  /*cc80*/  IMAD.WIDE R60, R5, 0x2, R60 ;  /* 0x00000002053c7825 */ /* 0x000fc800078e023c */
[----:B------:R-:W-:-:S04]  /*cc90*/  IMAD.WIDE R62, R5, 0x2, R62 ;  /* 0x00000002053e7825 */ /* 0x000fc800078e023e */
[----:B------:R-:W-:Y:S01]  /*cca0*/  IMAD.MOV.U32 R106, RZ, RZ, R60 ;  /* 0x000000ffff6a7224 */ /* 0x000fe200078e003c */
[----:B------:R0:W-:Y:S01]  /*ccb0*/  STL [R1+0x14], R62 ;  /* 0x0000143e01007387 */ /* 0x0001e20000100800 */
[----:B------:R-:W-:Y:S02]  /*ccc0*/  IMAD.MOV.U32 R105, RZ, RZ, R61 ;  /* 0x000000ffff697224 */ /* 0x000fe400078e003d */
[----:B------:R-:W-:Y:S02]  /*ccd0*/  IMAD.MOV.U32 R60, RZ, RZ, R109 ;  /* 0x000000ffff3c7224 */ /* 0x000fe400078e006d */
[----:B------:R-:W-:Y:S02]  /*cce0*/  IMAD.MOV.U32 R61, RZ, RZ, R108 ;  /* 0x000000ffff3d7224 */ /* 0x000fe400078e006c */
[----:B------:R-:W-:Y:S02]  /*ccf0*/  IMAD.MOV.U32 R107, RZ, RZ, R63 ;  /* 0x000000ffff6b7224 */ /* 0x000fe400078e003f */
[----:B------:R-:W-:Y:S01]  /*cd00*/  IMAD.WIDE R60, R5, 0x2, R60 ;  /* 0x00000002053c7825 */ /* 0x000fe200078e023c */
[----:B0-----:R-:W-:-:S03]  /*cd10*/  MOV R62, R189 ;  /* 0x000000bd003e7202 */ /* 0x001fc60000000f00 */
[----:B------:R-:W-:Y:S01]  /*cd20*/  IMAD.MOV.U32 R63, RZ, RZ, R110 ;  /* 0x000000ffff3f7224 */ /* 0x000fe200078e006e */
[----:B------:R-:W2:Y:S01]  /*cd30*/  LDL.LU R189, [R1+0x140] ;  /* 0x0001400001bd7983 */ /* 0x000ea20000300800 */
[----:B------:R-:W-:Y:S02]  /*cd40*/  IMAD.MOV.U32 R109, RZ, RZ, R60 ;  /* 0x000000ffff6d7224 */ /* 0x000fe400078e003c */
[----:B------:R-:W-:-:S04]  /*cd50*/  IMAD.WIDE R62, R5, 0x2, R62 ;  /* 0x00000002053e7825 */ /* 0x000fc800078e023e */
[----:B------:R-:W-:Y:S02]  /*cd60*/  IMAD.MOV.U32 R108, RZ, RZ, R61 ;  /* 0x000000ffff6c7224 */ /* 0x000fe400078e003d */
[----:B------:R-:W-:Y:S02]  /*cd70*/  IMAD.MOV.U32 R60, RZ, RZ, R155 ;  /* 0x000000ffff3c7224 */ /* 0x000fe400078e009b */
[----:B------:R-:W-:Y:S01]  /*cd80*/  IMAD.MOV.U32 R61, RZ, RZ, R111 ;  /* 0x000000ffff3d7224 */ /* 0x000fe200078e006f */
[----:B------:R0:W-:Y:S01]  /*cd90*/  STL [R1+0x18], R62 ;  /* 0x0000183e01007387 */ /* 0x0001e20000100800 */
[----:B------:R-:W-:Y:S02]  /*cda0*/  IMAD.MOV.U32 R110, RZ, RZ, R63 ;  /* 0x000000ffff6e7224 */ /* 0x000fe400078e003f */
[----:B------:R-:W-:-:S04]  /*cdb0*/  IMAD.WIDE R60, R5, 0x2, R60 ;  /* 0x00000002053c7825 */ /* 0x000fc800078e023c */
[----:B0-----:R-:W-:Y:S01]  /*cdc0*/  IMAD.MOV.U32 R63, RZ, RZ, R132 ;  /* 0x000000ffff3f7224 */ /* 0x001fe200078e0084 */
[----:B------:R-:W-:Y:S01]  /*cdd0*/  MOV R155, R60 ;  /* 0x0000003c009b7202 */ /* 0x000fe20000000f00 */
[----:B------:R-:W-:Y:S01]  /*cde0*/  IMAD.MOV.U32 R111, RZ, RZ, R61 ;  /* 0x000000ffff6f7224 */ /* 0x000fe200078e003d */
[----:B------:R-:W2:Y:S01]  /*cdf0*/  LDL.LU R132, [R1+0x13c] ;  /* 0x00013c0001847983 */ /* 0x000ea20000300800 */
[----:B------:R-:W-:Y:S02]  /*ce00*/  IMAD.MOV.U32 R62, RZ, RZ, R63 ;  /* 0x000000ffff3e7224 */ /* 0x000fe400078e003f */
[----:B------:R-:W-:Y:S02]  /*ce10*/  IMAD.MOV.U32 R63, RZ, RZ, R112 ;  /* 0x000000ffff3f7224 */ /* 0x000fe400078e0070 */
[----:B------:R-:W-:Y:S02]  /*ce20*/  IMAD.MOV.U32 R60, RZ, RZ, R193 ;  /* 0x000000ffff3c7224 */ /* 0x000fe400078e00c1 */
[----:B------:R-:W-:-:S02]  /*ce30*/  IMAD.MOV.U32 R61, RZ, RZ, R156 ;  /* 0x000000ffff3d7224 */ /* 0x000fc400078e009c */
[----:B------:R-:W-:-:S04]  /*ce40*/  IMAD.WIDE R62, R5, 0x2, R62 ;  /* 0x00000002053e7825 */ /* 0x000fc800078e023e */
[----:B------:R-:W-:Y:S01]  /*ce50*/  IMAD.WIDE R60, R5, 0x2, R60 ;  /* 0x00000002053c7825 */ /* 0x000fe200078e023c */
[----:B------:R-:W-:Y:S03]  /*ce60*/  STL [R1+0x1c], R62 ;  /* 0x00001c3e01007387 */ /* 0x000fe60000100800 */
[----:B------:R-:W-:Y:S01]  /*ce70*/  IMAD.MOV.U32 R156, RZ, RZ, R61 ;  /* 0x000000ffff9c7224 */ /* 0x000fe200078e003d */
[----:B------:R-:W2:Y:S04]  /*ce80*/  LDL.LU R193, [R1+0x138] ;  /* 0x0001380001c17983 */ /* 0x000ea80000300800 */
[----:B------:R0:W-:Y:S02]  /*ce90*/  STL [R1+0x20], R60 ;  /* 0x0000203c01007387 */ /* 0x0001e40000100800 */
[----:B0-----:R-:W-:-:S02]  /*cea0*/  MOV R61, R2 ;  /* 0x00000002003d7202 */ /* 0x001fc40000000f00 */
[----:B------:R0:W5:Y:S03]  /*ceb0*/  LDL.LU R2, [R1+0x134] ;  /* 0x0001340001027983 */ /* 0x0001660000300800 */
[----:B------:R-:W-:Y:S02]  /*cec0*/  IMAD.MOV.U32 R60, RZ, RZ, R61 ;  /* 0x000000ffff3c7224 */ /* 0x000fe400078e003d */
[----:B------:R-:W-:-:S04]  /*ced0*/  IMAD.MOV.U32 R61, RZ, RZ, R158 ;  /* 0x000000ffff3d7224 */ /* 0x000fc800078e009e */
[----:B------:R-:W-:-:S04]  /*cee0*/  IMAD.WIDE R60, R5, 0x2, R60 ;  /* 0x00000002053c7825 */ /* 0x000fc800078e023c */
[----:B------:R-:W-:Y:S01]  /*cef0*/  IMAD.MOV.U32 R158, RZ, RZ, R61 ;  /* 0x000000ffff9e7224 */ /* 0x000fe200078e003d */
[----:B------:R1:W-:Y:S02]  /*cf00*/  STL [R1+0x24], R60 ;  /* 0x0000243c01007387 */ /* 0x0003e40000100800 */
[----:B-1----:R-:W-:Y:S01]  /*cf10*/  MOV R60, R134 ;  /* 0x00000086003c7202 */ /* 0x002fe20000000f00 */
[----:B------:R-:W-:Y:S01]  /*cf20*/  IMAD.MOV.U32 R61, RZ, RZ, R160 ;  /* 0x000000ffff3d7224 */ /* 0x000fe200078e00a0 */
[----:B------:R-:W2:Y:S03]  /*cf30*/  LDL.LU R134, [R1+0x130] ;  /* 0x0001300001867983 */ /* 0x000ea60000300800 */
[----:B------:R-:W-:-:S04]  /*cf40*/  IMAD.WIDE R60, R5, 0x2, R60 ;  /* 0x00000002053c7825 */ /* 0x000fc800078e023c */
[----:B------:R-:W-:Y:S01]  /*cf50*/  IMAD.MOV.U32 R160, RZ, RZ, R61 ;  /* 0x000000ffffa07224 */ /* 0x000fe200078e003d */
[----:B------:R1:W-:Y:S02]  /*cf60*/  STL [R1+0x28], R60 ;  /* 0x0000283c01007387 */ /* 0x0003e40000100800 */
[----:B-1----:R-:W-:Y:S02]  /*cf70*/  IMAD.MOV.U32 R61, RZ, RZ, R197 ;  /* 0x000000ffff3d7224 */ /* 0x002fe400078e00c5 */
[----:B------:R-:W2:Y:S02]  /*cf80*/  LDL.LU R197, [R1+0x12c] ;  /* 0x00012c0001c57983 */ /* 0x000ea40000300800 */
[----:B------:R-:W-:Y:S02]  /*cf90*/  IMAD.MOV.U32 R60, RZ, RZ, R61 ;  /* 0x000000ffff3c7224 */ /* 0x000fe400078e003d */
[----:B------:R-:W-:-:S04]  /*cfa0*/  IMAD.MOV.U32 R61, RZ, RZ, R162 ;  /* 0x000000ffff3d7224 */ /* 0x000fc800078e00a2 */
[----:B------:R-:W-:-:S04]  /*cfb0*/  IMAD.WIDE R60, R5, 0x2, R60 ;  /* 0x00000002053c7825 */ /* 0x000fc800078e023c */
[----:B------:R-:W-:Y:S01]  /*cfc0*/  IMAD.MOV.U32 R162, RZ, RZ, R61 ;  /* 0x000000ffffa27224 */ /* 0x000fe200078e003d */
[----:B------:R1:W-:Y:S02]  /*cfd0*/  STL [R1+0x2c], R60 ;  /* 0x00002c3c01007387 */ /* 0x0003e40000100800 */
[----:B-1----:R-:W-:Y:S02]  /*cfe0*/  IMAD.MOV.U32 R60, RZ, RZ, R136 ;  /* 0x000000ffff3c7224 */ /* 0x002fe400078e0088 */
[----:B------:R-:W-:Y:S01]  /*cff0*/  IMAD.MOV.U32 R61, RZ, RZ, R164 ;  /* 0x000000ffff3d7224 */ /* 0x000fe200078e00a4 */
[----:B------:R-:W2:Y:S03]  /*d000*/  LDL.LU R136, [R1+0x128] ;  /* 0x0001280001887983 */ /* 0x000ea60000300800 */
[----:B------:R-:W-:-:S04]  /*d010*/  IMAD.WIDE R60, R5, 0x2, R60 ;  /* 0x00000002053c7825 */ /* 0x000fc800078e023c */
[----:B------:R-:W-:Y:S01]  /*d020*/  IMAD.MOV.U32 R164, RZ, RZ, R61 ;  /* 0x000000ffffa47224 */ /* 0x000fe200078e003d */
[----:B------:R1:W-:Y:S02]  /*d030*/  STL [R1+0x30], R60 ;  /* 0x0000303c01007387 */ /* 0x0003e40000100800 */
[----:B-1----:R-:W-:Y:S02]  /*d040*/  MOV R61, R201 ;  /* 0x000000c9003d7202 */ /* 0x002fe40000000f00 */
[----:B------:R-:W2:Y:S03]  /*d050*/  LDL.LU R201, [R1+0x124] ;  /* 0x0001240001c97983 */ /* 0x000ea60000300800 */
        /* <DEDUP_REMOVED lines=102> */
[----:B-1----:R-:W-:Y:S01]  /*d6c0*/  MOV R61, R233 ;  /* 0x000000e9003d7202 */ /* 0x002fe20000000f00 */
[----:B------:R-:W-:Y:S01]  /*d6d0*/  IMAD.MOV.U32 R112, RZ, RZ, R63 ;  /* 0x000000ffff707224 */ /* 0x000fe200078e003f */
[----:B------:R-:W2:Y:S03]  /*d6e0*/  LDL.LU R233, [R1+0xe4] ;  /* 0x0000e40001e97983 */ /* 0x000ea60000300800 */
[----:B------:R-:W-:Y:S02]  /*d6f0*/  IMAD.MOV.U32 R60, RZ, RZ, R61 ;  /* 0x000000ffff3c7224 */ /* 0x000fe400078e003d */
[----:B------:R-:W-:-:S04]  /*d700*/  IMAD.MOV.U32 R61, RZ, RZ, R198 ;  /* 0x000000ffff3d7224 */ /* 0x000fc800078e00c6 */
[----:B------:R-:W-:-:S04]  /*d710*/  IMAD.WIDE R60, R5, 0x2, R60 ;  /* 0x00000002053c7825 */ /* 0x000fc800078e023c */
[----:B------:R-:W-:Y:S01]  /*d720*/  IMAD.MOV.U32 R62, RZ, RZ, R154 ;  /* 0x000000ffff3e7224 */ /* 0x000fe200078e009a */
[----:B------:R1:W-:Y:S01]  /*d730*/  STL [R1+0x74], R60 ;  /* 0x0000743c01007387 */ /* 0x0003e20000100800 */
[----:B------:R-:W-:Y:S02]  /*d740*/  IMAD.MOV.U32 R63, RZ, RZ, R113 ;  /* 0x000000ffff3f7224 */ /* 0x000fe400078e0071 */
[----:B------:R-:W-:Y:S02]  /*d750*/  IMAD.MOV.U32 R198, RZ, RZ, R61 ;  /* 0x000000ffffc67224 */ /* 0x000fe400078e003d */
[----:B------:R-:W-:Y:S01]  /*d760*/  IMAD.WIDE R62, R5, 0x2, R62 ;  /* 0x00000002053e7825 */ /* 0x000fe200078e023e */
[----:B-1----:R-:W-:-:S03]  /*d770*/  MOV R60, R237 ;  /* 0x000000ed003c7202 */ /* 0x002fc60000000f00 */
[----:B------:R-:W-:Y:S01]  /*d780*/  IMAD.MOV.U32 R61, RZ, RZ, R200 ;  /* 0x000000ffff3d7224 */ /* 0x000fe200078e00c8 */
[----:B------:R-:W2:Y:S03]  /*d790*/  LDL.LU R237, [R1+0xe0] ;  /* 0x0000e00001ed7983 */ /* 0x000ea60000300800 */
[----:B------:R-:W-:-:S04]  /*d7a0*/  IMAD.WIDE R60, R5, 0x2, R60 ;  /* 0x00000002053c7825 */ /* 0x000fc800078e023c */
[----:B------:R-:W-:Y:S02]  /*d7b0*/  IMAD.MOV.U32 R154, RZ, RZ, R62 ;  /* 0x000000ffff9a7224 */ /* 0x000fe400078e003e */
[----:B------:R-:W-:Y:S01]  /*d7c0*/  IMAD.MOV.U32 R113, RZ, RZ, R63 ;  /* 0x000000ffff717224 */ /* 0x000fe200078e003f */
[----:B------:R1:W-:Y:S01]  /*d7d0*/  STL [R1+0x78], R60 ;  /* 0x0000783c01007387 */ /* 0x0003e20000100800 */
[----:B------:R-:W-:Y:S02]  /*d7e0*/  IMAD.MOV.U32 R62, RZ, RZ, R157 ;  /* 0x000000ffff3e7224 */ /* 0x000fe400078e009d */
[----:B------:R-:W-:Y:S02]  /*d7f0*/  IMAD.MOV.U32 R63, RZ, RZ, R114 ;  /* 0x000000ffff3f7224 */ /* 0x000fe400078e0072 */
[----:B------:R-:W-:Y:S02]  /*d800*/  IMAD.MOV.U32 R200, RZ, RZ, R61 ;  /* 0x000000ffffc87224 */ /* 0x000fe400078e003d */
[----:B------:R-:W-:-:S04]  /*d810*/  IMAD.WIDE R62, R5, 0x2, R62 ;  /* 0x00000002053e7825 */ /* 0x000fc800078e023e */
[----:B-1----:R-:W-:Y:S02]  /*d820*/  IMAD.MOV.U32 R60, RZ, RZ, R72 ;  /* 0x000000ffff3c7224 */ /* 0x002fe400078e0048 */
[----:B------:R-:W-:Y:S02]  /*d830*/  IMAD.MOV.U32 R61, RZ, RZ, R202 ;  /* 0x000000ffff3d7224 */ /* 0x000fe400078e00ca */
        /* <DEDUP_REMOVED lines=8> */
[----:B------:R-:W-:Y:S02]  /*d8c0*/  IMAD.MOV.U32 R159, RZ, RZ, R62 ;  /* 0x000000ffff9f7224 */ /* 0x000fe400078e003e */
[----:B-1----:R-:W-:Y:S02]  /*d8d0*/  IMAD.MOV.U32 R60, RZ, RZ, R54 ;  /* 0x000000ffff3c7224 */ /* 0x002fe400078e0036 */
[----:B------:R-:W-:Y:S01]  /*d8e0*/  IMAD.MOV.U32 R61, RZ, RZ, R204 ;  /* 0x000000ffff3d7224 */ /* 0x000fe200078e00cc */
[----:B------:R-:W2:Y:S01]  /*d8f0*/  LDL.LU R54, [R1+0xdc] ;  /* 0x0000dc0001367983 */ /* 0x000ea20000300800 */
[----:B------:R-:W-:Y:S02]  /*d900*/  IMAD.MOV.U32 R115, RZ, RZ, R63 ;  /* 0x000000ffff737224 */ /* 0x000fe400078e003f */
[----:B------:R-:W-:-:S04]  /*d910*/  IMAD.WIDE R60, R5, 0x2, R60 ;  /* 0x00000002053c7825 */ /* 0x000fc800078e023c */
[----:B----4-:R-:W-:Y:S02]  /*d920*/  IMAD.MOV.U32 R62, RZ, RZ, R161 ;  /* 0x000000ffff3e7224 */ /* 0x010fe400078e00a1 */
[----:B------:R-:W-:Y:S01]  /*d930*/  IMAD.MOV.U32 R63, RZ, RZ, R116 ;  /* 0x000000ffff3f7224 */ /* 0x000fe200078e0074 */
[----:B------:R1:W-:Y:S01]  /*d940*/  STL [R1+0x80], R60 ;  /* 0x0000803c01007387 */ /* 0x0003e20000100800 */
[----:B------:R-:W-:Y:S02]  /*d950*/  IMAD.MOV.U32 R204, RZ, RZ, R61 ;  /* 0x000000ffffcc7224 */ /* 0x000fe400078e003d */
[----:B------:R-:W-:-:S04]  /*d960*/  IMAD.WIDE R62, R5, 0x2, R62 ;  /* 0x00000002053e7825 */ /* 0x000fc800078e023e */
[----:B------:R-:W-:Y:S02]  /*d970*/  IMAD.MOV.U32 R116, RZ, RZ, R63 ;  /* 0x000000ffff747224 */ /* 0x000fe400078e003f */
[----:B-1----:R-:W-:Y:S02]  /*d980*/  IMAD.MOV.U32 R60, RZ, RZ, R73 ;  /* 0x000000ffff3c7224 */ /* 0x002fe400078e0049 */
[----:B------:R-:W-:Y:S01]  /*d990*/  IMAD.MOV.U32 R61, RZ, RZ, R206 ;  /* 0x000000ffff3d7224 */ /* 0x000fe200078e00ce */
[----:B------:R-:W-:Y:S01]  /*d9a0*/  MOV R161, R62 ;  /* 0x0000003e00a17202 */ /* 0x000fe20000000f00 */
[----:B------:R-:W-:Y:S02]  /*d9b0*/  IMAD.MOV.U32 R62, RZ, RZ, R163 ;  /* 0x000000ffff3e7224 */ /* 0x000fe400078e00a3 */
[----:B------:R-:W-:-:S04]  /*d9c0*/  IMAD.WIDE R60, R5, 0x2, R60 ;  /* 0x00000002053c7825 */ /* 0x000fc800078e023c */
[----:B------:R-:W-:Y:S01]  /*d9d0*/  IMAD.MOV.U32 R63, RZ, RZ, R117 ;  /* 0x000000ffff3f7224 */ /* 0x000fe200078e0075 */
[----:B------:R1:W-:Y:S01]  /*d9e0*/  STL [R1+0x84], R60 ;  /* 0x0000843c01007387 */ /* 0x0003e20000100800 */
[----:B------:R-:W-:Y:S02]  /*d9f0*/  IMAD.MOV.U32 R206, RZ, RZ, R61 ;  /* 0x000000ffffce7224 */ /* 0x000fe400078e003d */
[----:B------:R-:W-:-:S04]  /*da00*/  IMAD.WIDE R62, R5, 0x2, R62 ;  /* 0x00000002053e7825 */ /* 0x000fc800078e023e */
[----:B------:R-:W-:Y:S02]  /*da10*/  IMAD.MOV.U32 R163, RZ, RZ, R62 ;  /* 0x000000ffffa37224 */ /* 0x000fe400078e003e */
[----:B-1----:R-:W-:Y:S02]  /*da20*/  IMAD.MOV.U32 R60, RZ, RZ, R55 ;  /* 0x000000ffff3c7224 */ /* 0x002fe400078e0037 */
[----:B------:R-:W-:Y:S01]  /*da30*/  IMAD.MOV.U32 R61, RZ, RZ, R208 ;  /* 0x000000ffff3d7224 */ /* 0x000fe200078e00d0 */
[----:B------:R-:W4:Y:S01]  /*da40*/  LDL.LU R55, [R1+0xd8] ;  /* 0x0000d80001377983 */ /* 0x000f220000300800 */
[----:B------:R-:W-:Y:S02]  /*da50*/  IMAD.MOV.U32 R117, RZ, RZ, R63 ;  /* 0x000000ffff757224 */ /* 0x000fe400078e003f */
[----:B------:R-:W-:-:S04]  /*da60*/  IMAD.WIDE R60, R5, 0x2, R60 ;  /* 0x00000002053c7825 */ /* 0x000fc800078e023c */
[----:B------:R-:W-:Y:S02]  /*da70*/  IMAD.MOV.U32 R62, RZ, RZ, R165 ;  /* 0x000000ffff3e7224 */ /* 0x000fe400078e00a5 */
[----:B------:R-:W-:Y:S01]  /*da80*/  IMAD.MOV.U32 R63, RZ, RZ, R118 ;  /* 0x000000ffff3f7224 */ /* 0x000fe200078e0076 */
[----:B------:R1:W-:Y:S01]  /*da90*/  STL [R1+0x88], R60 ;  /* 0x0000883c01007387 */ /* 0x0003e20000100800 */
[----:B------:R-:W-:Y:S02]  /*daa0*/  IMAD.MOV.U32 R208, RZ, RZ, R61 ;  /* 0x000000ffffd07224 */ /* 0x000fe400078e003d */
[----:B------:R-:W-:-:S04]  /*dab0*/  IMAD.WIDE R62, R5, 0x2, R62 ;  /* 0x00000002053e7825 */ /* 0x000fc800078e023e */
[----:B------:R-:W-:Y:S02]  /*dac0*/  IMAD.MOV.U32 R165, RZ, RZ, R62 ;  /* 0x000000ffffa57224 */ /* 0x000fe400078e003e */
[----:B------:R-:W-:Y:S02]  /*dad0*/  IMAD.MOV.U32 R118, RZ, RZ, R63 ;  /* 0x000000ffff767224 */ /* 0x000fe400078e003f */
[----:B-1----:R-:W-:Y:S02]  /*dae0*/  IMAD.MOV.U32 R60, RZ, RZ, R74 ;  /* 0x000000ffff3c7224 */ /* 0x002fe400078e004a */
[----:B------:R-:W-:Y:S02]  /*daf0*/  IMAD.MOV.U32 R61, RZ, RZ, R210 ;  /* 0x000000ffff3d7224 */ /* 0x000fe400078e00d2 */
[----:B------:R-:W-:Y:S02]  /*db00*/  IMAD.MOV.U32 R62, RZ, RZ, R167 ;  /* 0x000000ffff3e7224 */ /* 0x000fe400078e00a7 */
[----:B------:R-:W-:-:S02]  /*db10*/  IMAD.MOV.U32 R63, RZ, RZ, R119 ;  /* 0x000000ffff3f7224 */ /* 0x000fc400078e0077 */
[----:B------:R-:W-:-:S04]  /*db20*/  IMAD.WIDE R60, R5, 0x2, R60 ;  /* 0x00000002053c7825 */ /* 0x000fc800078e023c */
[----:B------:R-:W-:Y:S01]  /*db30*/  IMAD.WIDE R62, R5, 0x2, R62 ;  /* 0x00000002053e7825 */ /* 0x000fe200078e023e */
[----:B------:R1:W-:Y:S03]  /*db40*/  STL [R1+0x8c], R60 ;  /* 0x00008c3c01007387 */ /* 0x0003e60000100800 */
[----:B------:R-:W-:Y:S02]  /*db50*/  IMAD.MOV.U32 R167, RZ, RZ, R62 ;  /* 0x000000ffffa77224 */ /* 0x000fe400078e003e */
[----:B------:R-:W-:Y:S02]  /*db60*/  IMAD.MOV.U32 R119, RZ, RZ, R63 ;  /* 0x000000ffff777224 */ /* 0x000fe400078e003f */
[----:B------:R-:W-:Y:S02]  /*db70*/  IMAD.MOV.U32 R62, RZ, RZ, R169 ;  /* 0x000000ffff3e7224 */ /* 0x000fe400078e00a9 */
[----:B------:R-:W-:-:S02]  /*db80*/  IMAD.MOV.U32 R63, RZ, RZ, R120 ;  /* 0x000000ffff3f7224 */ /* 0x000fc400078e0078 */
[----:B-1----:R-:W-:Y:S02]  /*db90*/  IMAD.MOV.U32 R60, RZ, RZ, R51 ;  /* 0x000000ffff3c7224 */ /* 0x002fe400078e0033 */
[----:B------:R-:W4:Y:S01]  /*dba0*/  LDL.LU R51, [R1+0xd4] ;  /* 0x0000d40001337983 */ /* 0x000f220000300800 */
        /* <DEDUP_REMOVED lines=38> */
[----:B---3--:R-:W-:Y:S02]  /*de10*/  IMAD.MOV.U32 R62, RZ, RZ, R185 ;  /* 0x000000ffff3e7224 */ /* 0x008fe400078e00b9 */
[----:B--2---:R-:W-:-:S04]  /*de20*/  IMAD.MOV.U32 R63, RZ, RZ, R128 ;  /* 0x000000ffff3f7224 */ /* 0x004fc800078e0080 */
        /* <DEDUP_REMOVED lines=40> */
[----:B------:R-:W-:Y:S02]  /*e0b0*/  IMAD.MOV.U32 R210, RZ, RZ, R61 ;  /* 0x000000ffffd27224 */ /* 0x000fe400078e003d */
[----:B------:R-:W-:-:S04]  /*e0c0*/  IMAD.WIDE R62, R5, 0x2, R62 ;  /* 0x00000002053e7825 */ /* 0x000fc800078e023e */
[----:B------:R-:W-:Y:S01]  /*e0d0*/  IMAD.MOV.U32 R61, RZ, RZ, R212 ;  /* 0x000000ffff3d7224 */ /* 0x000fe200078e00d4 */
[----:B------:R-:W-:Y:S01]  /*e0e0*/  MOV R136, R63 ;  /* 0x0000003f00887202 */ /* 0x000fe20000000f00 */
[----:B------:R-:W-:Y:S02]  /*e0f0*/  IMAD.MOV.U32 R201, RZ, RZ, R62 ;  /* 0x000000ffffc97224 */ /* 0x000fe400078e003e */
[----:B------:R-:W-:Y:S02]  /*e100*/  IMAD.MOV.U32 R62, RZ, RZ, R203 ;  /* 0x000000ffff3e7224 */ /* 0x000fe400078e00cb */
[----:B------:R-:W-:Y:S02]  /*e110*/  IMAD.MOV.U32 R63, RZ, RZ, R137 ;  /* 0x000000ffff3f7224 */ /* 0x000fe400078e0089 */
[----:B------:R-:W-:-:S04]  /*e120*/  IMAD.WIDE R60, R5, 0x2, R60 ;  /* 0x00000002053c7825 */ /* 0x000fc800078e023c */
[----:B------:R-:W-:Y:S01]  /*e130*/  IMAD.WIDE R62, R5, 0x2, R62 ;  /* 0x00000002053e7825 */ /* 0x000fe200078e023e */
[----:B------:R1:W-:Y:S03]  /*e140*/  STL [R1+0x90], R60 ;  /* 0x0000903c01007387 */ /* 0x0003e60000100800 */
[----:B------:R-:W-:Y:S02]  /*e150*/  IMAD.MOV.U32 R212, RZ, RZ, R61 ;  /* 0x000000ffffd47224 */ /* 0x000fe400078e003d */
[----:B------:R-:W-:Y:S01]  /*e160*/  IMAD.MOV.U32 R137, RZ, RZ, R63 ;  /* 0x000000ffff897224 */ /* 0x000fe200078e003f */
[----:B------:R-:W-:Y:S01]  /*e170*/  MOV R63, R138 ;  /* 0x0000008a003f7202 */ /* 0x000fe20000000f00 */
[----:B------:R-:W-:Y:S02]  /*e180*/  IMAD.MOV.U32 R203, RZ, RZ, R62 ;  /* 0x000000ffffcb7224 */ /* 0x000fe400078e003e */
[----:B------:R-:W-:Y:S01]  /*e190*/  IMAD.MOV.U32 R62, RZ, RZ, R205 ;  /* 0x000000ffff3e7224 */ /* 0x000fe200078e00cd */
[----:B-1----:R-:W-:Y:S01]  /*e1a0*/  MOV R61, R214 ;  /* 0x000000d6003d7202 */ /* 0x002fe20000000f00 */
        /* <DEDUP_REMOVED lines=9> */
[----:B-1----:R-:W-:-:S02]  /*e240*/  IMAD.MOV.U32 R60, RZ, RZ, R82 ;  /* 0x000000ffff3c7224 */ /* 0x002fc400078e0052 */
[----:B------:R-:W-:Y:S02]  /*e250*/  IMAD.MOV.U32 R61, RZ, RZ, R216 ;  /* 0x000000ffff3d7224 */ /* 0x000fe400078e00d8 */
[----:B------:R-:W-:-:S04]  /*e260*/  IMAD.WIDE R62, R5, 0x2, R62 ;  /* 0x00000002053e7825 */ /* 0x000fc800078e023e */
[----:B------:R-:W-:Y:S01]  /*e270*/  IMAD.WIDE R60, R5, 0x2, R60 ;  /* 0x00000002053c7825 */ /* 0x000fe200078e023c */
[----:B------:R-:W-:-:S03]  /*e280*/  MOV R207, R62 ;  /* 0x0000003e00cf7202 */ /* 0x000fc60000000f00 */
[----:B------:R-:W-:Y:S01]  /*e290*/  IMAD.MOV.U32 R139, RZ, RZ, R63 ;  /* 0x000000ffff8b7224 */ /* 0x000fe200078e003f */
[----:B------:R1:W-:Y:S01]  /*e2a0*/  STL [R1+0x98], R60 ;  /* 0x0000983c01007387 */ /* 0x0003e20000100800 */
[----:B------:R-:W-:Y:S01]  /*e2b0*/  MOV R216, R61 ;  /* 0x0000003d00d87202 */ /* 0x000fe20000000f00 */
[----:B------:R-:W-:Y:S02]  /*e2c0*/  IMAD.MOV.U32 R62, RZ, RZ, R209 ;  /* 0x000000ffff3e7224 */ /* 0x000fe400078e00d1 */
[----:B------:R-:W-:Y:S02]  /*e2d0*/  IMAD.MOV.U32 R63, RZ, RZ, R140 ;  /* 0x000000ffff3f7224 */ /* 0x000fe400078e008c */
[----:B-1----:R-:W-:Y:S02]  /*e2e0*/  IMAD.MOV.U32 R60, RZ, RZ, R83 ;  /* 0x000000ffff3c7224 */ /* 0x002fe400078e0053 */
[----:B------:R-:W-:Y:S02]  /*e2f0*/  IMAD.MOV.U32 R61, RZ, RZ, R218 ;  /* 0x000000ffff3d7224 */ /* 0x000fe400078e00da */
[----:B------:R-:W-:-:S04]  /*e300*/  IMAD.WIDE R62, R5, 0x2, R62 ;  /* 0x00000002053e7825 */ /* 0x000fc800078e023e */
[----:B------:R-:W-:-:S04]  /*e310*/  IMAD.WIDE R60, R5, 0x2, R60 ;  /* 0x00000002053c7825 */ /* 0x000fc800078e023c */
[----:B------:R-:W-:Y:S01]  /*e320*/  IMAD.MOV.U32 R209, RZ, RZ, R62 ;  /* 0x000000ffffd17224 */ /* 0x000fe200078e003e */
[----:B------:R1:W-:Y:S01]  /*e330*/  STL [R1+0x9c], R60 ;  /* 0x00009c3c01007387 */ /* 0x0003e20000100800 */
[----:B------:R-:W-:Y:S01]  /*e340*/  IMAD.MOV.U32 R140, RZ, RZ, R63 ;  /* 0x000000ffff8c7224 */ /* 0x000fe200078e003f */
[----:B------:R-:W-:Y:S01]  /*e350*/  MOV R62, R211 ;  /* 0x000000d3003e7202 */ /* 0x000fe20000000f00 */
[----:B------:R-:W-:Y:S02]  /*e360*/  IMAD.MOV.U32 R218, RZ, RZ, R61 ;  /* 0x000000ffffda7224 */ /* 0x000fe400078e003d */
[----:B------:R-:W-:Y:S01]  /*e370*/  IMAD.MOV.U32 R63, RZ, RZ, R141 ;  /* 0x000000ffff3f7224 */ /* 0x000fe200078e008d */
[----:B-1----:R-:W-:Y:S01]  /*e380*/  MOV R60, R76 ;  /* 0x0000004c003c7202 */ /* 0x002fe20000000f00 */
[----:B------:R-:W-:Y:S02]  /*e390*/  IMAD.MOV.U32 R61, RZ, RZ, R220 ;  /* 0x000000ffff3d7224 */ /* 0x000fe400078e00dc */
        /* <DEDUP_REMOVED lines=8> */
[----:B------:R-:W-:-:S04]  /*e420*/  IMAD.WIDE R62, R5, 0x2, R62 ;  /* 0x00000002053e7825 */ /* 0x000fc800078e023e */
[----:B-1----:R-:W-:Y:S02]  /*e430*/  IMAD.MOV.U32 R60, RZ, RZ, R77 ;  /* 0x000000ffff3c7224 */ /* 0x002fe400078e004d */
[----:B------:R-:W-:-:S04]  /*e440*/  IMAD.MOV.U32 R61, RZ, RZ, R222 ;  /* 0x000000ffff3d7224 */ /* 0x000fc800078e00de */
        /* <DEDUP_REMOVED lines=20> */
[----:B------:R-:W-:Y:S02]  /*e590*/  IMAD.MOV.U32 R61, RZ, RZ, R226 ;  /* 0x000000ffff3d7224 */ /* 0x000fe400078e00e2 */
        /* <DEDUP_REMOVED lines=17> */
[----:B------:R-:W-:Y:S01]  /*e6b0*/  IMAD.MOV.U32 R221, RZ, RZ, R62 ;  /* 0x000000ffffdd7224 */ /* 0x000fe200078e003e */
[----:B------:R-:W-:Y:S01]  /*e6c0*/  MOV R146, R63 ;  /* 0x0000003f00927202 */ /* 0x000fe20000000f00 */
[----:B-1----:R-:W-:Y:S02]  /*e6d0*/  IMAD.MOV.U32 R60, RZ, RZ, R81 ;  /* 0x000000ffff3c7224 */ /* 0x002fe400078e0051 */
[----:B------:R-:W-:Y:S02]  /*e6e0*/  IMAD.MOV.U32 R61, RZ, RZ, R230 ;  /* 0x000000ffff3d7224 */ /* 0x000fe400078e00e6 */
[----:B------:R-:W-:Y:S02]  /*e6f0*/  IMAD.MOV.U32 R62, RZ, RZ, R223 ;  /* 0x000000ffff3e7224 */ /* 0x000fe400078e00df */
[----:B------:R-:W-:-:S04]  /*e700*/  IMAD.WIDE R60, R5, 0x2, R60 ;  /* 0x00000002053c7825 */ /* 0x000fc800078e023c */
        /* <DEDUP_REMOVED lines=14> */
[----:B------:R-:W-:Y:S02]  /*e7f0*/  IMAD.MOV.U32 R225, RZ, RZ, R62 ;  /* 0x000000ffffe17224 */ /* 0x000fe400078e003e */
[----:B------:R-:W-:Y:S01]  /*e800*/  IMAD.MOV.U32 R148, RZ, RZ, R63 ;  /* 0x000000ffff947224 */ /* 0x000fe200078e003f */
[----:B-1----:R-:W-:Y:S01]  /*e810*/  MOV R61, R234 ;  /* 0x000000ea003d7202 */ /* 0x002fe20000000f00 */
[----:B------:R-:W-:Y:S02]  /*e820*/  IMAD.MOV.U32 R60, RZ, RZ, R89 ;  /* 0x000000ffff3c7224 */ /* 0x000fe400078e0059 */
[----:B------:R-:W-:Y:S02]  /*e830*/  IMAD.MOV.U32 R62, RZ, RZ, R227 ;  /* 0x000000ffff3e7224 */ /* 0x000fe400078e00e3 */
[----:B------:R-:W-:Y:S02]  /*e840*/  IMAD.MOV.U32 R63, RZ, RZ, R149 ;  /* 0x000000ffff3f7224 */ /* 0x000fe400078e0095 */
[----:B------:R-:W-:-:S04]  /*e850*/  IMAD.WIDE R60, R5, 0x2, R60 ;  /* 0x00000002053c7825 */ /* 0x000fc800078e023c */
[----:B------:R-:W-:Y:S01]  /*e860*/  IMAD.WIDE R62, R5, 0x2, R62 ;  /* 0x00000002053e7825 */ /* 0x000fe200078e023e */
[----:B------:R1:W-:Y:S03]  /*e870*/  STL [R1+0xbc], R60 ;  /* 0x0000bc3c01007387 */ /* 0x0003e60000100800 */
[----:B------:R-:W-:Y:S01]  /*e880*/  IMAD.MOV.U32 R234, RZ, RZ, R61 ;  /* 0x000000ffffea7224 */ /* 0x000fe200078e003d */
[----:B------:R-:W-:Y:S01]  /*e890*/  MOV R227, R62 ;  /* 0x0000003e00e37202 */ /* 0x000fe20000000f00 */
[----:B------:R-:W-:Y:S02]  /*e8a0*/  IMAD.MOV.U32 R149, RZ, RZ, R63 ;  /* 0x000000ffff957224 */ /* 0x000fe400078e003f */
[----:B------:R-:W-:Y:S02]  /*e8b0*/  IMAD.MOV.U32 R62, RZ, RZ, R229 ;  /* 0x000000ffff3e7224 */ /* 0x000fe400078e00e5 */
[----:B------:R-:W-:-:S02]  /*e8c0*/  IMAD.MOV.U32 R63, RZ, RZ, R150 ;  /* 0x000000ffff3f7224 */ /* 0x000fc400078e0096 */
[----:B-1----:R-:W-:Y:S02]  /*e8d0*/  IMAD.MOV.U32 R60, RZ, RZ, R90 ;  /* 0x000000ffff3c7224 */ /* 0x002fe400078e005a */
[----:B------:R-:W-:-:S04]  /*e8e0*/  IMAD.MOV.U32 R61, RZ, RZ, R236 ;  /* 0x000000ffff3d7224 */ /* 0x000fc800078e00ec */
[----:B------:R-:W-:-:S04]  /*e8f0*/  IMAD.WIDE R60, R5, 0x2, R60 ;  /* 0x00000002053c7825 */ /* 0x000fc800078e023c */
[----:B------:R-:W-:Y:S01]  /*e900*/  IMAD.WIDE R62, R5, 0x2, R62 ;  /* 0x00000002053e7825 */ /* 0x000fe200078e023e */
[----:B------:R1:W-:Y:S01]  /*e910*/  STL [R1+0xc0], R60 ;  /* 0x0000c03c01007387 */ /* 0x0003e20000100800 */
[----:B------:R-:W-:Y:S02]  /*e920*/  MOV R236, R61 ;  /* 0x0000003d00ec7202 */ /* 0x000fe40000000f00 */
[----:B------:R-:W-:Y:S01]  /*e930*/  IMAD.MOV.U32 R229, RZ, RZ, R62 ;  /* 0x000000ffffe57224 */ /* 0x000fe200078e003e */
[----:B------:R-:W-:Y:S01]  /*e940*/  MOV R62, R231 ;  /* 0x000000e7003e7202 */ /* 0x000fe20000000f00 */
[----:B------:R-:W-:Y:S02]  /*e950*/  IMAD.MOV.U32 R150, RZ, RZ, R63 ;  /* 0x000000ffff967224 */ /* 0x000fe400078e003f */
[----:B------:R-:W-:Y:S02]  /*e960*/  IMAD.MOV.U32 R63, RZ, RZ, R151 ;  /* 0x000000ffff3f7224 */ /* 0x000fe400078e0097 */
[----:B-1----:R-:W-:-:S02]  /*e970*/  IMAD.MOV.U32 R60, RZ, RZ, R91 ;  /* 0x000000ffff3c7224 */ /* 0x002fc400078e005b */
[----:B------:R-:W-:-:S04]  /*e980*/  IMAD.MOV.U32 R61, RZ, RZ, R237 ;  /* 0x000000ffff3d7224 */ /* 0x000fc800078e00ed */
[----:B------:R-:W-:Y:S01]  /*e990*/  IMAD.WIDE R60, R5, 0x2, R60 ;  /* 0x00000002053c7825 */ /* 0x000fe200078e023c */
[----:B----4-:R-:W-:-:S03]  /*e9a0*/  IADD3 R51, R51, -0x1, RZ ;  /* 0xffffffff33337810 */ /* 0x010fc60007ffe0ff */
[----:B------:R-:W-:Y:S01]  /*e9b0*/  IMAD.WIDE R62, R5, 0x2, R62 ;  /* 0x00000002053e7825 */ /* 0x000fe200078e023e */
[----:B------:R0:W-:Y:S03]  /*e9c0*/  STL [R1+0xc4], R60 ;  /* 0x0000c43c01007387 */ /* 0x0001e60000100800 */
[----:B------:R-:W-:Y:S02]  /*e9d0*/  IMAD.MOV.U32 R231, RZ, RZ, R62 ;  /* 0x000000ffffe77224 */ /* 0x000fe400078e003e */
[----:B------:R-:W-:Y:S02]  /*e9e0*/  IMAD.MOV.U32 R151, RZ, RZ, R63 ;  /* 0x000000ffff977224 */ /* 0x000fe400078e003f */
[----:B------:R-:W-:Y:S02]  /*e9f0*/  IMAD.MOV.U32 R62, RZ, RZ, R233 ;  /* 0x000000ffff3e7224 */ /* 0x000fe400078e00e9 */
[----:B------:R-:W-:Y:S01]  /*ea00*/  IMAD.MOV.U32 R63, RZ, RZ, R152 ;  /* 0x000000ffff3f7224 */ /* 0x000fe200078e0098 */
[----:B------:R-:W-:-:S03]  /*ea10*/  ISETP.NE.U32.AND P0, PT, R51, RZ, PT ;  /* 0x000000ff3300720c */ /* 0x000fc60003f05070 */
[----:B------:R-:W-:-:S04]  /*ea20*/  IMAD.WIDE R62, R5, 0x2, R62 ;  /* 0x00000002053e7825 */ /* 0x000fc800078e023e */
[----:B------:R-:W-:Y:S02]  /*ea30*/  IMAD.MOV.U32 R233, RZ, RZ, R62 ;  /* 0x000000ffffe97224 */ /* 0x000fe400078e003e */
[----:B------:R-:W-:Y:S02]  /*ea40*/  IMAD.MOV.U32 R152, RZ, RZ, R63 ;  /* 0x000000ffff987224 */ /* 0x000fe400078e003f */
[----:B------:R-:W-:Y:S02]  /*ea50*/  IMAD.MOV.U32 R62, RZ, RZ, R235 ;  /* 0x000000ffff3e7224 */ /* 0x000fe400078e00eb */
[----:B------:R-:W-:Y:S02]  /*ea60*/  IMAD.MOV.U32 R63, RZ, RZ, R153 ;  /* 0x000000ffff3f7224 */ /* 0x000fe400078e0099 */
[----:B------:R-:W-:Y:S01]  /*ea70*/  IMAD.MOV.U32 R72, RZ, RZ, c[0x0][0x188] ;  /* 0x00006200ff487624 */ /* 0x000fe200078e00ff */
[----:B------:R-:W-:Y:S01]  /*ea80*/  UIADD3 UR4, UR4, -0x80, URZ ;  /* 0xffffff8004047890 */ /* 0x000fe2000fffe03f */
[----:B------:R-:W-:-:S04]  /*ea90*/  IMAD.WIDE R62, R5, 0x2, R62 ;  /* 0x00000002053e7825 */ /* 0x000fc800078e023e */
[----:B------:R-:W-:Y:S02]  /*eaa0*/  IMAD.SHL.U32 R72, R72, 0x80, RZ ;  /* 0x0000008048487824 */ /* 0x000fe400078e00ff */
[----:B------:R-:W-:-:S04]  /*eab0*/  IMAD.WIDE R14, R5, 0x2, R14 ;  /* 0x00000002050e7825 */ /* 0x000fc800078e020e */
[----:B------:R-:W-:-:S04]  /*eac0*/  IMAD.WIDE R20, R5, 0x2, R20 ;  /* 0x0000000205147825 */ /* 0x000fc800078e0214 */
[----:B------:R-:W-:-:S04]  /*ead0*/  IMAD.WIDE R26, R5, 0x2, R26 ;  /* 0x00000002051a7825 */ /* 0x000fc800078e021a */
[----:B------:R-:W-:-:S04]  /*eae0*/  IMAD.WIDE R32, R5, 0x2, R32 ;  /* 0x0000000205207825 */ /* 0x000fc800078e0220 */
[----:B------:R-:W-:-:S04]  /*eaf0*/  IMAD.WIDE R38, R5, 0x2, R38 ;  /* 0x0000000205267825 */ /* 0x000fc800078e0226 */
[----:B------:R-:W-:-:S04]  /*eb00*/  IMAD.WIDE R44, R5, 0x2, R44 ;  /* 0x00000002052c7825 */ /* 0x000fc800078e022c */
[----:B------:R-:W-:-:S04]  /*eb10*/  IMAD.WIDE R46, R5, 0x2, R46 ;  /* 0x00000002052e7825 */ /* 0x000fc800078e022e */
[----:B------:R-:W-:-:S04]  /*eb20*/  IMAD.WIDE R48, R5, 0x2, R48 ;  /* 0x0000000205307825 */ /* 0x000fc800078e0230 */
[----:B------:R-:W-:Y:S02]  /*eb30*/  IMAD.MOV.U32 R235, RZ, RZ, R62 ;  /* 0x000000ffffeb7224 */ /* 0x000fe400078e003e */
[----:B------:R-:W-:Y:S02]  /*eb40*/  IMAD.MOV.U32 R153, RZ, RZ, R63 ;  /* 0x000000ffff997224 */ /* 0x000fe400078e003f */
[----:B------:R-:W-:-:S04]  /*eb50*/  IMAD.WIDE R54, R72, 0x2, R54 ;  /* 0x0000000248367825 */ /* 0x000fc800078e0236 */
[----:B------:R-:W-:Y:S01]  /*eb60*/  IMAD.MOV.U32 R237, RZ, RZ, R61 ;  /* 0x000000ffffed7224 */ /* 0x000fe200078e003d */
[----:B0-----:R-:W-:Y:S01]  /*eb70*/  @!P0 CALL.REL.NOINC `(.L_x_2) ;  /* 0x0000001000008944 */ /* 0x001fe20003c00000 */
[----:B------:R-:W-:Y:S05]  /*eb80*/  BRA `(.L_x_3) ;  /* 0xffff9ba000007947 */ /* 0x000fea000383ffff */
.L_x_2:
[----:B-----5:R-:W-:Y:S02]  /*eb90*/  F2FP.BF16.PACK_AB R2, R59, R71 ;  /* 0x000000473b02723e */ /* 0x020fe400000010ff */
[----:B------:R-:W-:Y:S02]  /*eba0*/  F2FP.BF16.PACK_AB R4, R57, R69 ;  /* 0x000000453904723e */ /* 0x000fe400000010ff */
[----:B------:R-:W-:Y:S02]  /*ebb0*/  F2FP.BF16.PACK_AB R3, R87, R67 ;  /* 0x000000435703723e */ /* 0x000fe400000010ff */
[----:B------:R-:W-:Y:S02]  /*ebc0*/  F2FP.BF16.PACK_AB R59, R86, R66 ;  /* 0x00000042563b723e */ /* 0x000fe400000010ff */
[----:B------:R-:W-:Y:S02]  /*ebd0*/  F2FP.BF16.PACK_AB R58, R58, R70 ;  /* 0x000000463a3a723e */ /* 0x000fe400000010ff */
[----:B------:R-:W-:-:S02]  /*ebe0*/  F2FP.BF16.PACK_AB R5, R85, R65 ;  /* 0x000000415505723e */ /* 0x000fc400000010ff */
[----:B------:R-:W-:Y:S02]  /*ebf0*/  F2FP.BF16.PACK_AB R57, R84, R64 ;  /* 0x000000405439723e */ /* 0x000fe400000010ff */
[----:B------:R-:W-:Y:S02]  /*ec00*/  F2FP.BF16.PACK_AB R56, R56, R68 ;  /* 0x000000443838723e */ /* 0x000fe400000010ff */
.L_x_1:
[----:B------:R-:W2:Y:S04]  /*ec10*/  LDL.LU R8, [R1+0xd0] ;  /* 0x0000d00001087983 */ /* 0x000ea80000300800 */
[----:B0-----:R-:W3:Y:S04]  /*ec20*/  LDL.LU R10, [R1+0xcc] ;  /* 0x0000cc00010a7983 */ /* 0x001ee80000300800 */
[----:B------:R-:W4:Y:S04]  /*ec30*/  LDL.LU R18, [R1+0xc8] ;  /* 0x0000c80001127983 */ /* 0x000f280000300800 */
[----:B------:R-:W0:Y:S04]  /*ec40*/  S2R R11, SR_TID.X ;  /* 0x00000000000b7919 */ /* 0x000e280000002100 */
[----:B------:R-:W5:Y:S01]  /*ec50*/  S2R R12, SR_TID.X ;  /* 0x00000000000c7919 */ /* 0x000f620000002100 */
[----:B0-----:R-:W-:Y:S01]  /*ec60*/  SHF.R.S32.HI R7, RZ, 0x4, R11 ;  /* 0x00000004ff077819 */ /* 0x001fe2000001140b */
[----:B-1----:R-:W-:-:S03]  /*ec70*/  IMAD.SHL.U32 R0, R11, 0x8, RZ ;  /* 0x000000080b007824 */ /* 0x002fc600078e00ff */
[----:B------:R-:W-:Y:S02]  /*ec80*/  SGXT R7, R7, 0x1 ;  /* 0x000000010707781a */ /* 0x000fe40000000200 */
[----:B------:R-:W-:Y:S02]  /*ec90*/  LOP3.LUT R6, R11, 0xc, RZ, 0xc0, !PT ;  /* 0x0000000c0b067812 */ /* 0x000fe400078ec0ff */
[----:B------:R-:W-:Y:S02]  /*eca0*/  LOP3.LUT R7, R7, 0x820, RZ, 0xc0, !PT ;  /* 0x0000082007077812 */ /* 0x000fe400078ec0ff */
[----:B------:R-:W-:-:S03]  /*ecb0*/  LOP3.LUT R9, R0, 0xf8, RZ, 0xc0, !PT ;  /* 0x000000f800097812 */ /* 0x000fc600078ec0ff */
[C---:B------:R-:W-:Y:S02]  /*ecc0*/  IMAD R7, R6.reuse, 0x2, R7 ;  /* 0x0000000206077824 */ /* 0x040fe400078e0207 */
[----:B------:R-:W-:Y:S01]  /*ecd0*/  IMAD R9, R6, 0x200, R9 ;  /* 0x0000020006097824 */ /* 0x000fe200078e0209 */
[----:B-----5:R-:W-:Y:S02]  /*ece0*/  LOP3.LUT R12, R12, 0x80, RZ, 0xc0, !PT ;  /* 0x000000800c0c7812 */ /* 0x020fe400078ec0ff */
[----:B------:R-:W-:-:S04]  /*ecf0*/  SHF.R.U32.HI R28, RZ, 0x4, R11 ;  /* 0x00000004ff1c7819 */ /* 0x000fc8000001160b */
[----:B------:R-:W-:Y:S01]  /*ed00*/  SGXT.U32 R28, R28, 0x4 ;  /* 0x000000041c1c781a */ /* 0x000fe20000000000 */
[----:B------:R-:W-:Y:S01]  /*ed10*/  BAR.SYNC.DEFER_BLOCKING 0x0 ;  /* 0x0000000000007b1d */ /* 0x000fe20000010000 */
[----:B--2---:R-:W-:-:S04]  /*ed20*/  LOP3.LUT R0, R8, 0x700, R0, 0xf8, !PT ;  /* 0x0000070008007812 */ /* 0x004fc800078ef800 */
[----:B------:R-:W-:Y:S02]  /*ed30*/  LOP3.LUT R8, R7, R0, RZ, 0x3c, !PT ;  /* 0x0000000007087212 */ /* 0x000fe400078e3cff */
[----:B------:R-:W-:Y:S02]  /*ed40*/  LOP3.LUT R0, R9, 0x60, R11, 0x78, !PT ;  /* 0x0000006009007812 */ /* 0x000fe400078e780b */
[----:B------:R-:W-:Y:S01]  /*ed50*/  LOP3.LUT R9, R8, 0x40, RZ, 0x3c, !PT ;  /* 0x0000004008097812 */ /* 0x000fe200078e3cff */
[----:B------:R-:W-:Y:S04]  /*ed60*/  STS.64 [R8], R56 ;  /* 0x0000003808007388 */ /* 0x000fe80000000a00 */
[----:B------:R4:W-:Y:S04]  /*ed70*/  STS.64 [R8+0x80], R4 ;  /* 0x0000800408007388 */ /* 0x0009e80000000a00 */
[----:B------:R-:W-:Y:S04]  /*ed80*/  STS.64 [R9+0x1000], R58 ;  /* 0x0010003a09007388 */ /* 0x000fe80000000a00 */
[----:B------:R0:W-:Y:S01]  /*ed90*/  STS.64 [R9+0x1080], R2 ;  /* 0x0010800209007388 */ /* 0x0001e20000000a00 */
[----:B------:R-:W-:-:S03]  /*eda0*/  IMAD R19, R12, 0x2, R0 ;  /* 0x000000020c137824 */ /* 0x000fc600078e0200 */
[----:B------:R-:W-:Y:S06]  /*edb0*/  BAR.SYNC.DEFER_BLOCKING 0x0 ;  /* 0x0000000000007b1d */ /* 0x000fec0000010000 */
[----:B------:R-:W1:Y:S04]  /*edc0*/  S2R R12, SR_TID.X ;  /* 0x00000000000c7919 */ /* 0x000e680000002100 */
[----:B------:R-:W2:Y:S04]  /*edd0*/  LDS.64 R20, [R19] ;  /* 0x0000000013147984 */ /* 0x000ea80000000a00 */
[----:B------:R-:W5:Y:S04]  /*ede0*/  LDS.64 R22, [R19+0x200] ;  /* 0x0002000013167984 */ /* 0x000f680000000a00 */
[----:B------:R-:W2:Y:S04]  /*edf0*/  LDS.64 R24, [R19+0x400] ;  /* 0x0004000013187984 */ /* 0x000ea80000000a00 */
[----:B------:R0:W2:Y:S01]  /*ee00*/  LDS.64 R26, [R19+0x600] ;  /* 0x00060000131a7984 */ /* 0x0000a20000000a00 */
[----:B-1----:R-:W-:-:S02]  /*ee10*/  LEA.HI R13, R12, 0x70, RZ, 0x1c ;  /* 0x000000700c0d7811 */ /* 0x002fc400078fe0ff */
[----:B------:R-:W-:Y:S01]  /*ee20*/  LEA.HI R12, R12, 0x30, RZ, 0x1c ;  /* 0x000000300c0c7811 */ /* 0x000fe200078fe0ff */
[----:B---3--:R-:W-:Y:S01]  /*ee30*/  IMAD R7, R10, c[0x0][0x194], RZ ;  /* 0x000065000a077a24 */ /* 0x008fe200078e02ff */
[----:B----4-:R-:W-:Y:S02]  /*ee40*/  LOP3.LUT R4, R18, R28, RZ, 0xfc, !PT ;  /* 0x0000001c12047212 */ /* 0x010fe400078efcff */
[----:B------:R-:W-:Y:S01]  /*ee50*/  ISETP.GE.AND P0, PT, R10, c[0x0][0x178], PT ;  /* 0x00005e000a007a0c */ /* 0x000fe20003f06270 */
[C---:B------:R-:W-:Y:S01]  /*ee60*/  IMAD.IADD R6, R18.reuse, 0x1, R12 ;  /* 0x0000000112067824 */ /* 0x040fe200078e020c */
[C---:B------:R-:W-:Y:S02]  /*ee70*/  IADD3 R14, R18.reuse, R13, RZ ;  /* 0x0000000d120e7210 */ /* 0x040fe40007ffe0ff */
[----:B------:R-:W-:Y:S02]  /*ee80*/  LEA.HI R0, R11, R18, RZ, 0x1c ;  /* 0x000000120b007211 */ /* 0x000fe400078fe0ff */
[----:B------:R-:W-:-:S02]  /*ee90*/  LOP3.LUT R13, R18, 0xe0, R28, 0xfe, !PT ;  /* 0x000000e0120d7812 */ /* 0x000fc400078efe1c */
[C-C-:B0-----:R-:W-:Y:S02]  /*eea0*/  LOP3.LUT R3, R18.reuse, 0xd0, R28.reuse, 0xfe, !PT ;  /* 0x000000d012037812 */ /* 0x141fe400078efe1c */
[C-C-:B------:R-:W-:Y:S02]  /*eeb0*/  LOP3.LUT R11, R18.reuse, 0xc0, R28.reuse, 0xfe, !PT ;  /* 0x000000c0120b7812 */ /* 0x140fe400078efe1c */
[C-C-:B------:R-:W-:Y:S02]  /*eec0*/  LOP3.LUT R9, R18.reuse, 0xa0, R28.reuse, 0xfe, !PT ;  /* 0x000000a012097812 */ /* 0x140fe400078efe1c */
[C-C-:B------:R-:W-:Y:S02]  /*eed0*/  LOP3.LUT R10, R18.reuse, 0x90, R28.reuse, 0xfe, !PT ;  /* 0x00000090120a7812 */ /* 0x140fe400078efe1c */
[C-C-:B------:R-:W-:Y:S02]  /*eee0*/  LOP3.LUT R12, R18.reuse, 0x80, R28.reuse, 0xfe, !PT ;  /* 0x00000080120c7812 */ /* 0x140fe400078efe1c */
[----:B------:R-:W-:-:S02]  /*eef0*/  LOP3.LUT R15, R18, 0x60, R28, 0xfe, !PT ;  /* 0x00000060120f7812 */ /* 0x000fc400078efe1c */
[C-C-:B------:R-:W-:Y:S02]  /*ef00*/  LOP3.LUT R16, R18.reuse, 0x50, R28.reuse, 0xfe, !PT ;  /* 0x0000005012107812 */ /* 0x140fe400078efe1c */
[C-C-:B------:R-:W-:Y:S02]  /*ef10*/  LOP3.LUT R17, R18.reuse, 0x40, R28.reuse, 0xfe, !PT ;  /* 0x0000004012117812 */ /* 0x140fe400078efe1c */
[C-C-:B------:R-:W-:Y:S02]  /*ef20*/  LOP3.LUT R5, R18.reuse, 0x20, R28.reuse, 0xfe, !PT ;  /* 0x0000002012057812 */ /* 0x140fe400078efe1c */
[----:B------:R-:W-:Y:S01]  /*ef30*/  LOP3.LUT R2, R18, 0x10, R28, 0xfe, !PT ;  /* 0x0000001012027812 */ /* 0x000fe200078efe1c */
[C---:B------:R-:W-:Y:S01]  /*ef40*/  IMAD R18, R4.reuse, c[0x0][0x198], RZ ;  /* 0x0000660004127a24 */ /* 0x040fe200078e02ff */
[----:B------:R-:W-:Y:S02]  /*ef50*/  LEA R28, P2, R7, c[0x0][0x170], 0x1 ;  /* 0x00005c00071c7a11 */ /* 0x000fe400078408ff */
[----:B------:R-:W-:Y:S01]  /*ef60*/  ISETP.LT.AND P1, PT, R4, c[0x0][0x17c], !P0 ;  /* 0x00005f0004007a0c */ /* 0x000fe20004721270 */
[C---:B------:R-:W-:Y:S01]  /*ef70*/  IMAD R8, R2.reuse, c[0x0][0x198], RZ ;  /* 0x0000660002087a24 */ /* 0x040fe200078e02ff */
[----:B------:R-:W-:-:S02]  /*ef80*/  ISETP.LT.AND P5, PT, R2, c[0x0][0x17c], !P0 ;  /* 0x00005f0002007a0c */ /* 0x000fc400047a1270 */
[----:B------:R-:W-:Y:S02]  /*ef90*/  LEA.HI.X.SX32 R29, R7, c[0x0][0x174], 0x1, P2 ;  /* 0x00005d00071d7a11 */ /* 0x000fe400010f0eff */
[CC--:B------:R-:W-:Y:S02]  /*efa0*/  LEA R2, P3, R18.reuse, R28.reuse, 0x1 ;  /* 0x0000001c12027211 */ /* 0x0c0fe400078608ff */
[----:B------:R-:W-:Y:S01]  /*efb0*/  ISETP.LT.AND P2, PT, R3, c[0x0][0x17c], !P0 ;  /* 0x00005f0003007a0c */ /* 0x000fe20004741270 */
[C---:B------:R-:W-:Y:S01]  /*efc0*/  IMAD R7, R5.reuse, c[0x0][0x198], RZ ;  /* 0x0000660005077a24 */ /* 0x040fe200078e02ff */
[-C--:B------:R-:W-:Y:S02]  /*efd0*/  LEA.HI.X.SX32 R3, R18, R29.reuse, 0x1, P3 ;  /* 0x0000001d12037211 */ /* 0x080fe400018f0eff */
[----:B------:R-:W-:Y:S02]  /*efe0*/  ISETP.LT.AND P4, PT, R5, c[0x0][0x17c], !P0 ;  /* 0x00005f0005007a0c */ /* 0x000fe40004781270 */
[----:B------:R-:W-:Y:S01]  /*eff0*/  LEA R4, P6, R8, R28, 0x1 ;  /* 0x0000001c08047211 */ /* 0x000fe200078c08ff */
[C---:B------:R-:W-:Y:S01]  /*f000*/  IMAD R19, R6.reuse, c[0x0][0x198], RZ ;  /* 0x0000660006137a24 */ /* 0x040fe200078e02ff */
[----:B------:R-:W-:Y:S01]  /*f010*/  ISETP.LT.AND P3, PT, R6, c[0x0][0x17c], !P0 ;  /* 0x00005f0006007a0c */ /* 0x000fe20004761270 */
[----:B--2---:R0:W-:Y:S01]  /*f020*/  @P1 STG.E.U16 [R2.64], R20 ;  /* 0x0000001402001986 */ /* 0x0041e2000c101506 */
[----:B------:R-:W-:-:S02]  /*f030*/  LEA.HI.X.SX32 R5, R8, R29, 0x1, P6 ;  /* 0x0000001d08057211 */ /* 0x000fc400030f0eff */
[-C--:B------:R-:W-:Y:S02]  /*f040*/  LEA R6, P1, R7, R28.reuse, 0x1 ;  /* 0x0000001c07067211 */ /* 0x080fe400078208ff */
[----:B------:R-:W-:Y:S01]  /*f050*/  LEA R8, P6, R19, R28, 0x1 ;  /* 0x0000001c13087211 */ /* 0x000fe200078c08ff */
[----:B-----5:R1:W-:Y:S01]  /*f060*/  @P5 STG.E.U16 [R4.64], R22 ;  /* 0x0000001604005986 */ /* 0x0203e2000c101506 */
[-C--:B------:R-:W-:Y:S02]  /*f070*/  LEA.HI.X.SX32 R7, R7, R29.reuse, 0x1, P1 ;  /* 0x0000001d07077211 */ /* 0x080fe400008f0eff */
[----:B------:R-:W-:Y:S02]  /*f080*/  ISETP.LT.AND P5, PT, R9, c[0x0][0x17c], !P0 ;  /* 0x00005f0009007a0c */ /* 0x000fe400047a1270 */
[C---:B------:R-:W-:Y:S01]  /*f090*/  ISETP.LT.AND P1, PT, R17.reuse, c[0x0][0x17c], !P0 ;  /* 0x00005f0011007a0c */ /* 0x040fe20004721270 */
[----:B------:R-:W-:Y:S01]  /*f0a0*/  IMAD R17, R17, c[0x0][0x198], RZ ;  /* 0x0000660011117a24 */ /* 0x000fe200078e02ff */
[----:B------:R-:W-:Y:S01]  /*f0b0*/  LEA.HI.X.SX32 R9, R19, R29, 0x1, P6 ;  /* 0x0000001d13097211 */ /* 0x000fe200030f0eff */
[C---:B------:R-:W-:Y:S01]  /*f0c0*/  IMAD R19, R16.reuse, c[0x0][0x198], RZ ;  /* 0x0000660010137a24 */ /* 0x040fe200078e02ff */
[----:B------:R2:W-:Y:S01]  /*f0d0*/  @P4 STG.E.U16 [R6.64], R24 ;  /* 0x0000001806004986 */ /* 0x0005e2000c101506 */
[----:B------:R-:W-:-:S02]  /*f0e0*/  ISETP.LT.AND P4, PT, R16, c[0x0][0x17c], !P0 ;  /* 0x00005f0010007a0c */ /* 0x000fc40004781270 */
[-C--:B0-----:R-:W-:Y:S01]  /*f0f0*/  LEA R2, P6, R17, R28.reuse, 0x1 ;  /* 0x0000001c11027211 */ /* 0x081fe200078c08ff */
[----:B------:R0:W-:Y:S01]  /*f100*/  @P3 STG.E.U16 [R8.64], R26 ;  /* 0x0000001a08003986 */ /* 0x0001e2000c101506 */
[----:B-1----:R-:W-:Y:S02]  /*f110*/  LEA R4, P3, R19, R28, 0x1 ;  /* 0x0000001c13047211 */ /* 0x002fe400078608ff */
[----:B------:R-:W-:Y:S02]  /*f120*/  PRMT R20, R20, 0x7632, R20 ;  /* 0x0000763214147816 */ /* 0x000fe40000000014 */
[-C--:B------:R-:W-:Y:S02]  /*f130*/  LEA.HI.X.SX32 R3, R17, R29.reuse, 0x1, P6 ;  /* 0x0000001d11037211 */ /* 0x080fe400030f0eff */
[----:B------:R-:W-:Y:S02]  /*f140*/  LEA.HI.X.SX32 R5, R19, R29, 0x1, P3 ;  /* 0x0000001d13057211 */ /* 0x000fe400018f0eff */
[----:B------:R-:W-:-:S02]  /*f150*/  PRMT R22, R22, 0x7632, R22 ;  /* 0x0000763216167816 */ /* 0x000fc40000000016 */
[C---:B------:R-:W-:Y:S01]  /*f160*/  ISETP.LT.AND P3, PT, R15.reuse, c[0x0][0x17c], !P0 ;  /* 0x00005f000f007a0c */ /* 0x040fe20004761270 */
[----:B------:R-:W-:Y:S01]  /*f170*/  IMAD R15, R15, c[0x0][0x198], RZ ;  /* 0x000066000f0f7a24 */ /* 0x000fe200078e02ff */
[----:B------:R1:W-:Y:S01]  /*f180*/  @P1 STG.E.U16 [R2.64], R20 ;  /* 0x0000001402001986 */ /* 0x0003e2000c101506 */
[C---:B------:R-:W-:Y:S01]  /*f190*/  ISETP.LT.AND P1, PT, R14.reuse, c[0x0][0x17c], !P0 ;  /* 0x00005f000e007a0c */ /* 0x040fe20004721270 */
[----:B------:R-:W-:Y:S02]  /*f1a0*/  IMAD R14, R14, c[0x0][0x198], RZ ;  /* 0x000066000e0e7a24 */ /* 0x000fe400078e02ff */
[----:B------:R3:W-:Y:S01]  /*f1b0*/  @P4 STG.E.U16 [R4.64], R22 ;  /* 0x0000001604004986 */ /* 0x0007e2000c101506 */
[CC--:B--2---:R-:W-:Y:S01]  /*f1c0*/  LEA R6, P4, R15.reuse, R28.reuse, 0x1 ;  /* 0x0000001c0f067211 */ /* 0x0c4fe200078808ff */
[----:B------:R-:W-:Y:S01]  /*f1d0*/  IMAD.MOV.U32 R19, RZ, RZ, c[0x0][0x198] ;  /* 0x00006600ff137624 */ /* 0x000fe200078e00ff */
[----:B0-----:R-:W-:Y:S02]  /*f1e0*/  LEA R8, P6, R14, R28, 0x1 ;  /* 0x0000001c0e087211 */ /* 0x001fe400078c08ff */
[----:B------:R-:W-:Y:S01]  /*f1f0*/  LEA.HI.X.SX32 R7, R15, R29, 0x1, P4 ;  /* 0x0000001d0f077211 */ /* 0x000fe200020f0eff */
[----:B------:R-:W-:Y:S01]  /*f200*/  IMAD R18, R19, 0x80, R18 ;  /* 0x0000008013127824 */ /* 0x000fe200078e0212 */
[----:B------:R-:W-:-:S02]  /*f210*/  ISETP.LT.AND P4, PT, R12, c[0x0][0x17c], !P0 ;  /* 0x00005f000c007a0c */ /* 0x000fc40004781270 */
[----:B-1----:R-:W-:Y:S02]  /*f220*/  PRMT R3, R24, 0x7632, R3 ;  /* 0x0000763218037816 */ /* 0x002fe40000000003 */
[----:B------:R-:W-:Y:S01]  /*f230*/  LEA.HI.X.SX32 R9, R14, R29, 0x1, P6 ;  /* 0x0000001d0e097211 */ /* 0x000fe200030f0eff */
[C---:B---3--:R-:W-:Y:S01]  /*f240*/  IMAD R5, R19.reuse, 0x10, R18 ;  /* 0x0000001013057824 */ /* 0x048fe200078e0212 */
[-C--:B------:R-:W-:Y:S01]  /*f250*/  LEA R2, P6, R18, R28.reuse, 0x1 ;  /* 0x0000001c12027211 */ /* 0x080fe200078c08ff */
[----:B------:R0:W-:Y:S01]  /*f260*/  @P3 STG.E.U16 [R6.64], R3 ;  /* 0x0000000306003986 */ /* 0x0001e2000c101506 */
[----:B------:R-:W-:Y:S02]  /*f270*/  PRMT R26, R26, 0x7632, R26 ;  /* 0x000076321a1a7816 */ /* 0x000fe4000000001a */
[----:B------:R-:W-:Y:S01]  /*f280*/  ISETP.LT.AND P3, PT, R10, c[0x0][0x17c], !P0 ;  /* 0x00005f000a007a0c */ /* 0x000fe20004761270 */
[----:B------:R-:W-:Y:S01]  /*f290*/  IMAD R12, R19, 0x10, R5 ;  /* 0x00000010130c7824 */ /* 0x000fe200078e0205 */
[----:B------:R-:W-:Y:S01]  /*f2a0*/  IADD3 R10, R0, 0xb0, RZ ;  /* 0x000000b0000a7810 */ /* 0x000fe20007ffe0ff */
[----:B------:R-:W-:Y:S01]  /*f2b0*/  @P1 STG.E.U16 [R8.64], R26 ;  /* 0x0000001a08001986 */ /* 0x000fe2000c101506 */
[----:B------:R-:W-:-:S02]  /*f2c0*/  LEA R4, P1, R5, R28, 0x1 ;  /* 0x0000001c05047211 */ /* 0x000fc400078208ff */
[-C--:B0-----:R-:W-:Y:S01]  /*f2d0*/  LEA.HI.X.SX32 R3, R18, R29.reuse, 0x1, P6 ;  /* 0x0000001d12037211 */ /* 0x081fe200030f0eff */
[----:B------:R-:W-:Y:S01]  /*f2e0*/  IMAD R14, R19, 0x20, R12 ;  /* 0x00000020130e7824 */ /* 0x000fe200078e020c */
[----:B------:R-:W-:-:S03]  /*f2f0*/  LEA.HI.X.SX32 R5, R5, R29, 0x1, P1 ;  /* 0x0000001d05057211 */ /* 0x000fc600008f0eff */
[----:B------:R0:W-:Y:S01]  /*f300*/  @P4 STG.E.U16 [R2.64], R21 ;  /* 0x0000001502004986 */ /* 0x0001e2000c101506 */
[C---:B------:R-:W-:Y:S01]  /*f310*/  ISETP.LT.AND P4, PT, R10.reuse, c[0x0][0x17c], !P0 ;  /* 0x00005f000a007a0c */ /* 0x040fe20004781270 */
[----:B------:R-:W-:Y:S02]  /*f320*/  IMAD R10, R10, c[0x0][0x198], RZ ;  /* 0x000066000a0a7a24 */ /* 0x000fe400078e02ff */
[C---:B------:R-:W-:Y:S01]  /*f330*/  IMAD R15, R19.reuse, 0x10, R14 ;  /* 0x00000010130f7824 */ /* 0x040fe200078e020e */
[----:B------:R1:W-:Y:S02]  /*f340*/  @P3 STG.E.U16 [R4.64], R23 ;  /* 0x0000001704003986 */ /* 0x0003e4000c101506 */
[-C--:B------:R-:W-:Y:S01]  /*f350*/  LEA R6, P3, R10, R28.reuse, 0x1 ;  /* 0x0000001c0a067211 */ /* 0x080fe200078608ff */
[----:B------:R-:W-:Y:S01]  /*f360*/  IMAD R16, R19, 0x10, R15 ;  /* 0x0000001013107824 */ /* 0x000fe200078e020f */
[----:B0-----:R-:W-:Y:S02]  /*f370*/  LEA R2, P1, R12, R28, 0x1 ;  /* 0x0000001c0c027211 */ /* 0x001fe400078208ff */
[----:B------:R-:W-:-:S02]  /*f380*/  LEA.HI.X.SX32 R7, R10, R29, 0x1, P3 ;  /* 0x0000001d0a077211 */ /* 0x000fc400018f0eff */
[-C--:B------:R-:W-:Y:S02]  /*f390*/  LEA R8, P3, R14, R28.reuse, 0x1 ;  /* 0x0000001c0e087211 */ /* 0x080fe400078608ff */
[-C--:B------:R-:W-:Y:S02]  /*f3a0*/  LEA.HI.X.SX32 R3, R12, R29.reuse, 0x1, P1 ;  /* 0x0000001d0c037211 */ /* 0x080fe400008f0eff */
[----:B-1----:R-:W-:Y:S02]  /*f3b0*/  LEA R4, P1, R16, R28, 0x1 ;  /* 0x0000001c10047211 */ /* 0x002fe400078208ff */
[----:B------:R-:W-:Y:S02]  /*f3c0*/  IADD3 R0, R0, 0xf0, RZ ;  /* 0x000000f000007810 */ /* 0x000fe40007ffe0ff */
[----:B------:R-:W-:Y:S02]  /*f3d0*/  LEA.HI.X.SX32 R9, R14, R29, 0x1, P3 ;  /* 0x0000001d0e097211 */ /* 0x000fe400018f0eff */
[----:B------:R-:W-:-:S02]  /*f3e0*/  ISETP.LT.AND P3, PT, R11, c[0x0][0x17c], !P0 ;  /* 0x00005f000b007a0c */ /* 0x000fc40004761270 */
[-C--:B------:R-:W-:Y:S02]  /*f3f0*/  LEA.HI.X.SX32 R5, R16, R29.reuse, 0x1, P1 ;  /* 0x0000001d10057211 */ /* 0x080fe400008f0eff */
[----:B------:R-:W-:Y:S02]  /*f400*/  ISETP.LT.AND P1, PT, R13, c[0x0][0x17c], !P0 ;  /* 0x00005f000d007a0c */ /* 0x000fe40004721270 */
[C---:B------:R-:W-:Y:S02]  /*f410*/  ISETP.LT.AND P0, PT, R0.reuse, c[0x0][0x17c], !P0 ;  /* 0x00005f0000007a0c */ /* 0x040fe40004701270 */
[----:B------:R-:W-:Y:S01]  /*f420*/  LEA R10, P6, R15, R28, 0x1 ;  /* 0x0000001c0f0a7211 */ /* 0x000fe200078c08ff */
[----:B------:R-:W-:Y:S01]  /*f430*/  IMAD R17, R0, c[0x0][0x198], RZ ;  /* 0x0000660000117a24 */ /* 0x000fe200078e02ff */
[----:B------:R-:W-:Y:S02]  /*f440*/  PRMT R21, R21, 0x7632, R21 ;  /* 0x0000763215157816 */ /* 0x000fe40000000015 */
[----:B------:R-:W-:-:S02]  /*f450*/  LEA.HI.X.SX32 R11, R15, R29, 0x1, P6 ;  /* 0x0000001d0f0b7211 */ /* 0x000fc400030f0eff */
[----:B------:R-:W-:Y:S01]  /*f460*/  PRMT R23, R23, 0x7632, R23 ;  /* 0x0000763217177816 */ /* 0x000fe20000000017 */
[----:B------:R0:W-:Y:S01]  /*f470*/  @P5 STG.E.U16 [R2.64], R25 ;  /* 0x0000001902005986 */ /* 0x0001e2000c101506 */
[----:B------:R-:W-:-:S03]  /*f480*/  PRMT R0, R25, 0x7632, R0 ;  /* 0x0000763219007816 */ /* 0x000fc60000000000 */
[----:B------:R0:W-:Y:S01]  /*f490*/  @P4 STG.E.U16 [R6.64], R27 ;  /* 0x0000001b06004986 */ /* 0x0001e2000c101506 */
[----:B------:R-:W-:-:S03]  /*f4a0*/  LEA R12, P6, R17, R28, 0x1 ;  /* 0x0000001c110c7211 */ /* 0x000fc600078c08ff */
[----:B------:R0:W-:Y:S04]  /*f4b0*/  @P3 STG.E.U16 [R8.64], R21 ;  /* 0x0000001508003986 */ /* 0x0001e8000c101506 */
[----:B------:R0:W-:Y:S01]  /*f4c0*/  @P2 STG.E.U16 [R10.64], R23 ;  /* 0x000000170a002986 */ /* 0x0001e2000c101506 */
[----:B------:R-:W-:-:S03]  /*f4d0*/  LEA.HI.X.SX32 R13, R17, R29, 0x1, P6 ;  /* 0x0000001d110d7211 */ /* 0x000fc600030f0eff */
[----:B------:R0:W-:Y:S01]  /*f4e0*/  @P1 STG.E.U16 [R4.64], R0 ;  /* 0x0000000004001986 */ /* 0x0001e2000c101506 */
[----:B------:R-:W-:Y:S05]  /*f4f0*/  @!P0 EXIT ;  /* 0x000000000000894d */ /* 0x000fea0003800000 */
[----:B0-----:R-:W-:-:S05]  /*f500*/  PRMT R6, R27, 0x7632, R6 ;  /* 0x000076321b067816 */ /* 0x001fca0000000006 */
[----:B------:R-:W-:Y:S01]  /*f510*/  STG.E.U16 [R12.64], R6 ;  /* 0x000000060c007986 */ /* 0x000fe2000c101506 */
[----:B------:R-:W-:Y:S05]  /*f520*/  EXIT ;  /* 0x000000000000794d */ /* 0x000fea0003800000 */
.L_x_4:
[----:B------:R-:W-:-:S00]  /*f530*/  BRA `(.L_x_4) ;  /* 0xfffffff000007947 */ /* 0x000fc0000383ffff */
[----:B------:R-:W-:-:S00]  /*f540*/  NOP ;  /* 0x0000000000007918 */ /* 0x000fc00000000000 */
        /* <DEDUP_REMOVED lines=11> */
.L_x_5:


//--------------------- .nv.shared.matmul_kernel  --------------------------
	.section	.nv.shared.matmul_kernel,"aw",@nobits
	.sectionflags	@""
	.align	16
